def gluon_wgmma(
    a_ptr,
    b_ptr,
    c_ptr,
    M,
    N,
    K,
    stride_am,
    stride_bk,
    stride_cm,
    BLOCK_M: gl.constexpr,
    BLOCK_N: gl.constexpr,
    BLOCK_K: gl.constexpr,
    DTYPE: gl.constexpr,
    A_LAYOUT: gl.constexpr,
    B_LAYOUT: gl.constexpr,
    C_LAYOUT: gl.constexpr,
    B_SHAPE: gl.constexpr,
    TRANS_B: gl.constexpr,
    NUM_BUFFERS: gl.constexpr,
    NUM_WARPS: gl.constexpr,
):
    a_desc = tma.make_tensor_descriptor(
        a_ptr, [M, K], [stride_am, 1], [BLOCK_M, BLOCK_K], A_LAYOUT
    )
    b_desc = tma.make_tensor_descriptor(
        b_ptr,
        [N, K] if TRANS_B else [K, N],
        [stride_bk, 1],
        B_SHAPE,
        B_LAYOUT,
    )
    c_desc = tma.make_tensor_descriptor(
        c_ptr, [M, N], [stride_cm, 1], [BLOCK_M, BLOCK_N], C_LAYOUT
    )

    a_bufs = gl.allocate_shared_memory(
        DTYPE, [NUM_BUFFERS, BLOCK_M, BLOCK_K], A_LAYOUT
    )
    b_bufs = gl.allocate_shared_memory(DTYPE, [NUM_BUFFERS] + B_SHAPE, B_LAYOUT)

    pid_m = gl.program_id(0)
    pid_n = gl.program_id(1)
    off_m = pid_m * BLOCK_M
    off_n = pid_n * BLOCK_N

    mma_layout: gl.constexpr = pick_wgmma_layout(DTYPE, BLOCK_M, BLOCK_N, NUM_WARPS)
    acc = warpgroup_mma_init(
        gl.zeros((BLOCK_M, BLOCK_N), dtype=gl.float32, layout=mma_layout)
    )

    bars = gl.allocate_shared_memory(
        gl.int64, [NUM_BUFFERS, 1], mbarrier.MBarrierLayout()
    )
    for i in gl.static_range(NUM_BUFFERS):
        mbarrier.init(bars.index(i), count=1)
    idx = 0
    phase = 0

    for k in range(0, K, BLOCK_K):
        a = a_bufs.index(idx)
        b = b_bufs.index(idx)
        bar = bars.index(idx)
        mbarrier.expect(bar, a_desc.block_type.nbytes + b_desc.block_type.nbytes)
        tma.async_copy_global_to_shared(a_desc, [off_m, k], bar, a)
        tma.async_copy_global_to_shared(
            b_desc, [off_n, k] if TRANS_B else [k, off_n], bar, b
        )
        mbarrier.wait(bar, phase=phase)

        if TRANS_B:
            b = b.permute((1, 0))
        acc = warpgroup_mma_wait(num_outstanding=0, deps=(acc,))
        acc = warpgroup_mma(a, b, acc, is_async=True)

        idx += 1
        if idx == NUM_BUFFERS:
            idx = 0
            phase ^= 1

    acc = warpgroup_mma_wait(num_outstanding=0, deps=(acc,))
    for i in gl.static_range(NUM_BUFFERS):
        mbarrier.invalidate(bars.index(i))

    c_smem = gl.allocate_shared_memory(DTYPE, [BLOCK_M, BLOCK_N], C_LAYOUT)
    c_smem.store(acc.to(DTYPE))
    fence_async_shared()
    tma.async_copy_shared_to_global(c_desc, [off_m, off_n], c_smem)
    tma.store_wait(pendings=0)

# config = {"BLOCK_K": 64, "BLOCK_M": 64, "BLOCK_N": 128, "arch": "sm_90", "dtype": "bf16", "num_buffers": 1, "num_warps": 4, "trans_b": 0}
# arch = sm_90


// ===== COMPILED SASS (sm_90a) =====

	.target	sm_90a

	.elftype	@"ET_EXEC"


//--------------------- .note.nv.tkinfo           --------------------------
	.section	.note.nv.tkinfo,"",@"SHT_NOTE"
	.sectionflags	@"SHF_NOTE_NV_TKINFO"
	.tkinfo
        /*0018*/ 	.word	0x00000002
        /*0030*/ 	.string	""
        /*0030*/ 	.string	"ptxas"
        /*0030*/ 	.string	"Cuda compilation tools, release 13.0, V13.0.88"
        /*0030*/ 	.string	"Build cuda_13.0.r13.0/compiler.36424714_0"
        /*0030*/ 	.string	"-v  -suppress-debug-info  -lineinfo  -arch sm_90a "



//--------------------- .note.nv.cuinfo           --------------------------
	.section	.note.nv.cuinfo,"",@"SHT_NOTE"
	.sectionflags	@"SHF_NOTE_NV_CUINFO"
        /*0018*/ 	.short	0x0002
        /*001a*/ 	.short	0x005a
        /*001c*/ 	.short	0x0082
	.zero		2


//--------------------- .nv.info                  --------------------------
	.section	.nv.info,"",@"SHT_CUDA_INFO"
	.align	4


	//----- nvinfo : EIATTR_REGCOUNT
	.align		4
        /*0000*/ 	.byte	0x04, 0x2f
        /*0002*/ 	.short	(.L_1 - .L_0)
	.align		4
.L_0:
        /*0004*/ 	.word	index@(gluon_wgmma)
        /*0008*/ 	.word	0x0000005a


	//----- nvinfo : EIATTR_FRAME_SIZE
	.align		4
.L_1:
        /*000c*/ 	.byte	0x04, 0x11
        /*000e*/ 	.short	(.L_3 - .L_2)
	.align		4
.L_2:
        /*0010*/ 	.word	index@(gluon_wgmma)
        /*0014*/ 	.word	0x00000000


	//----- nvinfo : EIATTR_MIN_STACK_SIZE
	.align		4
.L_3:
        /*0018*/ 	.byte	0x04, 0x12
        /*001a*/ 	.short	(.L_5 - .L_4)
	.align		4
.L_4:
        /*001c*/ 	.word	index@(gluon_wgmma)
        /*0020*/ 	.word	0x00000000
.L_5:


//--------------------- .nv.compat                --------------------------
	.section	.nv.compat,"",@"SHT_CUDA_COMPAT_INFO"
	.align	4
        /*0000*/ 	.byte	0x02, 0x09, 0x01, 0x00, 0x02, 0x02, 0x04, 0x00, 0x02, 0x05, 0x05, 0x00, 0x03, 0x07, 0x01, 0x01
        /*0010*/ 	.byte	0x02, 0x03, 0x03, 0x00, 0x02, 0x06, 0x01, 0x00, 0x04, 0x0b, 0x08, 0x00, 0x00, 0x00, 0x00, 0x00
        /*0020*/ 	.byte	0x00, 0x00, 0x00, 0x00


//--------------------- .nv.info.gluon_wgmma      --------------------------
	.section	.nv.info.gluon_wgmma,"",@"SHT_CUDA_INFO"
	.sectionflags	@""
	.align	4


	//----- nvinfo : EIATTR_CUDA_API_VERSION
	.align		4
        /*0000*/ 	.byte	0x04, 0x37
        /*0002*/ 	.short	(.L_7 - .L_6)
.L_6:
        /*0004*/ 	.word	0x00000082


	//----- nvinfo : EIATTR_KPARAM_INFO
	.align		4
.L_7:
        /*0008*/ 	.byte	0x04, 0x17
        /*000a*/ 	.short	(.L_9 - .L_8)
.L_8:
        /*000c*/ 	.word	0x00000000
        /*0010*/ 	.short	0x000a
        /*0012*/ 	.short	0x0048
        /*0014*/ 	.byte	0x00, 0xf4, 0x21, 0x00


	//----- nvinfo : EIATTR_KPARAM_INFO
	.align		4
.L_9:
        /*0018*/ 	.byte	0x04, 0x17
        /*001a*/ 	.short	(.L_11 - .L_10)
.L_10:
        /*001c*/ 	.word	0x00000000
        /*0020*/ 	.short	0x0009
        /*0022*/ 	.short	0x0040
        /*0024*/ 	.byte	0x00, 0xf4, 0x21, 0x00


	//----- nvinfo : EIATTR_KPARAM_INFO
	.align		4
.L_11:
        /*0028*/ 	.byte	0x04, 0x17
        /*002a*/ 	.short	(.L_13 - .L_12)
.L_12:
        /*002c*/ 	.word	0x00000000
        /*0030*/ 	.short	0x0008
        /*0032*/ 	.short	0x0038
        /*0034*/ 	.byte	0x00, 0xf0, 0x21, 0x00


	//----- nvinfo : EIATTR_KPARAM_INFO
	.align		4
.L_13:
        /*0038*/ 	.byte	0x04, 0x17
        /*003a*/ 	.short	(.L_15 - .L_14)
.L_14:
        /*003c*/ 	.word	0x00000000
        /*0040*/ 	.short	0x0007
        /*0042*/ 	.short	0x0030
        /*0044*/ 	.byte	0x00, 0xf0, 0x21, 0x00


	//----- nvinfo : EIATTR_KPARAM_INFO
	.align		4
.L_15:
        /*0048*/ 	.byte	0x04, 0x17
        /*004a*/ 	.short	(.L_17 - .L_16)
.L_16:
        /*004c*/ 	.word	0x00000000
        /*0050*/ 	.short	0x0006
        /*0052*/ 	.short	0x0028
        /*0054*/ 	.byte	0x00, 0xf0, 0x21, 0x00


	//----- nvinfo : EIATTR_KPARAM_INFO
	.align		4
.L_17:
        /*0058*/ 	.byte	0x04, 0x17
        /*005a*/ 	.short	(.L_19 - .L_18)
.L_18:
        /*005c*/ 	.word	0x00000000
        /*0060*/ 	.short	0x0005
        /*0062*/ 	.short	0x0020
        /*0064*/ 	.byte	0x00, 0xf0, 0x11, 0x00


	//----- nvinfo : EIATTR_KPARAM_INFO
	.align		4
.L_19:
        /*0068*/ 	.byte	0x04, 0x17
        /*006a*/ 	.short	(.L_21 - .L_20)
.L_20:
        /*006c*/ 	.word	0x00000000
        /*0070*/ 	.short	0x0004
        /*0072*/ 	.short	0x001c
        /*0074*/ 	.byte	0x00, 0xf0, 0x11, 0x00


	//----- nvinfo : EIATTR_KPARAM_INFO
	.align		4
.L_21:
        /*0078*/ 	.byte	0x04, 0x17
        /*007a*/ 	.short	(.L_23 - .L_22)
.L_22:
        /*007c*/ 	.word	0x00000000
        /*0080*/ 	.short	0x0003
        /*0082*/ 	.short	0x0018
        /*0084*/ 	.byte	0x00, 0xf0, 0x11, 0x00


	//----- nvinfo : EIATTR_KPARAM_INFO
	.align		4
.L_23:
        /*0088*/ 	.byte	0x04, 0x17
        /*008a*/ 	.short	(.L_25 - .L_24)
.L_24:
        /*008c*/ 	.word	0x00000000
        /*0090*/ 	.short	0x0002
        /*0092*/ 	.short	0x0010
        /*0094*/ 	.byte	0x00, 0xf4, 0x21, 0x00


	//----- nvinfo : EIATTR_KPARAM_INFO
	.align		4
.L_25:
        /*0098*/ 	.byte	0x04, 0x17
        /*009a*/ 	.short	(.L_27 - .L_26)
.L_26:
        /*009c*/ 	.word	0x00000000
        /*00a0*/ 	.short	0x0001
        /*00a2*/ 	.short	0x0008
        /*00a4*/ 	.byte	0x00, 0xf4, 0x21, 0x00


	//----- nvinfo : EIATTR_KPARAM_INFO
	.align		4
.L_27:
        /*00a8*/ 	.byte	0x04, 0x17
        /*00aa*/ 	.short	(.L_29 - .L_28)
.L_28:
        /*00ac*/ 	.word	0x00000000
        /*00b0*/ 	.short	0x0000
        /*00b2*/ 	.short	0x0000
        /*00b4*/ 	.byte	0x00, 0xf4, 0x21, 0x00


	//----- nvinfo : EIATTR_SPARSE_MMA_MASK
	.align		4
.L_29:
        /*00b8*/ 	.byte	0x03, 0x50
        /*00ba*/ 	.short	0x0000


	//----- nvinfo : EIATTR_MAXREG_COUNT
	.align		4
        /*00bc*/ 	.byte	0x03, 0x1b
        /*00be*/ 	.short	0x00ff


	//----- nvinfo : EIATTR_NUM_BARRIERS
	.align		4
        /*00c0*/ 	.byte	0x02, 0x4c
        /*00c2*/ 	.byte	0x01
	.zero		1


	//----- nvinfo : EIATTR_MERCURY_ISA_VERSION
	.align		4
        /*00c4*/ 	.byte	0x03, 0x5f
        /*00c6*/ 	.short	0x0101


	//----- nvinfo : EIATTR_INT_WARP_WIDE_INSTR_OFFSETS
	.align		4
        /*00c8*/ 	.byte	0x04, 0x31
        /*00ca*/ 	.short	(.L_31 - .L_30)


	//   ....[0]....
.L_30:
        /*00cc*/ 	.word	0x00001310


	//   ....[1]....
        /*00d0*/ 	.word	0x000013a0


	//   ....[2]....
        /*00d4*/ 	.word	0x00001950


	//   ....[3]....
        /*00d8*/ 	.word	0x00001960


	//   ....[4]....
        /*00dc*/ 	.word	0x00001970


	//   ....[5]....
        /*00e0*/ 	.word	0x00001980


	//   ....[6]....
        /*00e4*/ 	.word	0x00001fb0


	//   ....[7]....
        /*00e8*/ 	.word	0x00001fc0


	//----- nvinfo : EIATTR_COOP_GROUP_MASK_REGIDS
	.align		4
.L_31:
        /*00ec*/ 	.byte	0x04, 0x29
        /*00ee*/ 	.short	(.L_33 - .L_32)


	//   ....[0]....
.L_32:
        /*00f0*/ 	.word	0xffffffff


	//   ....[1]....
        /*00f4*/ 	.word	0xffffffff


	//   ....[2]....
        /*00f8*/ 	.word	0xffffffff


	//----- nvinfo : EIATTR_COOP_GROUP_INSTR_OFFSETS
	.align		4
.L_33:
        /*00fc*/ 	.byte	0x04, 0x28
        /*00fe*/ 	.short	(.L_35 - .L_34)


	//   ....[0]....
.L_34:
        /*0100*/ 	.word	0x00000150


	//   ....[1]....
        /*0104*/ 	.word	0x00000730


	//   ....[2]....
        /*0108*/ 	.word	0x00000ce0


	//----- nvinfo : EIATTR_MBARRIER_INSTR_OFFSETS
	.align		4
.L_35:
        /*010c*/ 	.byte	0x04, 0x39
        /*010e*/ 	.short	(.L_37 - .L_36)


	//   ....[0]....
.L_36:
        /*0110*/ 	.word	0x00001460
        /*0114*/ 	.word	0x000000ff
        /*0118*/ 	.word	0x00006000
        /*011c*/ 	.short	0x0100
        /*011e*/ 	.byte	0x0c
	.zero		1


	//   ....[1]....
        /*0120*/ 	.word	0x00001a90
        /*0124*/ 	.word	0x000000ff
        /*0128*/ 	.word	0x00006000
        /*012c*/ 	.short	0x010a
        /*012e*/ 	.byte	0x0c
	.zero		1


	//   ....[2]....
        /*0130*/ 	.word	0x00001d30
        /*0134*/ 	.word	0x000000ff
        /*0138*/ 	.word	0x00006000
        /*013c*/ 	.short	0x0108
        /*013e*/ 	.byte	0x0c
	.zero		1


	//   ....[3]....
        /*0140*/ 	.word	0x00002050
        /*0144*/ 	.word	0x000000ff
        /*0148*/ 	.word	0x00006000
        /*014c*/ 	.short	0x010a
        /*014e*/ 	.byte	0x0c
	.zero		1


	//----- nvinfo : EIATTR_NUM_MBARRIERS
	.align		4
.L_37:
        /*0150*/ 	.byte	0x03, 0x38
        /*0152*/ 	.short	0x0001


	//----- nvinfo : EIATTR_EXIT_INSTR_OFFSETS
	.align		4
        /*0154*/ 	.byte	0x04, 0x1c
        /*0156*/ 	.short	(.L_39 - .L_38)


	//   ....[0]....
.L_38:
        /*0158*/ 	.word	0x00002040


	//----- nvinfo : EIATTR_REQNTID
	.align		4
.L_39:
        /*015c*/ 	.byte	0x04, 0x10
        /*015e*/ 	.short	(.L_41 - .L_40)
.L_40:
        /*0160*/ 	.word	0x00000080
        /*0164*/ 	.word	0x00000001
        /*0168*/ 	.word	0x00000001


	//----- nvinfo : EIATTR_CRS_STACK_SIZE
	.align		4
.L_41:
        /*016c*/ 	.byte	0x04, 0x1e
        /*016e*/ 	.short	(.L_43 - .L_42)
.L_42:
        /*0170*/ 	.word	0x00000000


	//----- nvinfo : EIATTR_CBANK_PARAM_SIZE
	.align		4
.L_43:
        /*0174*/ 	.byte	0x03, 0x19
        /*0176*/ 	.short	0x0050


	//----- nvinfo : EIATTR_PARAM_CBANK
	.align		4
        /*0178*/ 	.byte	0x04, 0x0a
        /*017a*/ 	.short	(.L_45 - .L_44)
	.align		4
.L_44:
        /*017c*/ 	.word	index@(.nv.constant0.gluon_wgmma)
        /*0180*/ 	.short	0x0210
        /*0182*/ 	.short	0x0050


	//----- nvinfo : EIATTR_SW_WAR
	.align		4
.L_45:
        /*0184*/ 	.byte	0x04, 0x36
        /*0186*/ 	.short	(.L_47 - .L_46)
.L_46:
        /*0188*/ 	.word	0x00000008
.L_47:


//--------------------- .nv.callgraph             --------------------------
	.section	.nv.callgraph,"",@"SHT_CUDA_CALLGRAPH"
	.align	4
	.sectionentsize	8
	.align		4
        /*0000*/ 	.word	0x00000000
	.align		4
        /*0004*/ 	.word	0xffffffff
	.align		4
        /*0008*/ 	.word	0x00000000
	.align		4
        /*000c*/ 	.word	0xfffffffe
	.align		4
        /*0010*/ 	.word	0x00000000
	.align		4
        /*0014*/ 	.word	0xfffffffd
	.align		4
        /*0018*/ 	.word	0x00000000
	.align		4
        /*001c*/ 	.word	0xfffffffc


//--------------------- .text.gluon_wgmma         --------------------------
	.section	.text.gluon_wgmma,"ax",@progbits
	.align	128
        .global         gluon_wgmma
        .type           gluon_wgmma,@function
        .size           gluon_wgmma,(.L_x_52 - gluon_wgmma)
        .other          gluon_wgmma,@"STO_CUDA_ENTRY STV_DEFAULT"
gluon_wgmma:
.text.gluon_wgmma:
[----:B------:R-:W-:Y:S01]  /*0000*/  LDC R1, c[0x0][0x28] ;  /* 0x00000a00ff017b82 */ /* 0x000fe20000000800 */
[----:B------:R-:W1:Y:S07]  /*0010*/  S2R R0, SR_TID.X ;  /* 0x0000000000007919 */ /* 0x000e6e0000002100 */
[----:B------:R-:W2:Y:S01]  /*0020*/  S2UR UR4, SR_CgaCtaId ;  /* 0x00000000000479c3 */ /* 0x000ea20000008800 */
[----:B------:R-:W-:Y:S01]  /*0030*/  UMOV UR12, 0x400 ;  /* 0x00000400000c7882 */ /* 0x000fe20000000000 */
[----:B------:R-:W-:Y:S01]  /*0040*/  ULDC UR6, c[0x0][0xc] ;  /* 0x0000030000067ab9 */ /* 0x000fe20000000800 */
[----:B------:R-:W-:Y:S01]  /*0050*/  ULDC.64 UR18, c[0x0][0x250] ;  /* 0x0000940000127ab9 */ /* 0x000fe20000000a00 */
[----:B------:R-:W-:Y:S04]  /*0060*/  BSSY B0, `(.L_x_0) ;  /* 0x000001e000007945 */ /* 0x000fe80003800000 */
[----:B------:R-:W3:Y:S08]  /*0070*/  LDC R2, c[0x0][0x228] ;  /* 0x00008a00ff027b82 */ /* 0x000ef00000000800 */
[----:B------:R-:W4:Y:S08]  /*0080*/  LDC R14, c[0x0][0x230] ;  /* 0x00008c00ff0e7b82 */ /* 0x000f300000000800 */
[----:B------:R-:W-:Y:S01]  /*0090*/  S2UR UR38, SR_CTAID.Y ;  /* 0x00000000002679c3 */ /* 0x000fe20000002600 */
[----:B--2---:R-:W-:-:S03]  /*00a0*/  ULEA UR12, UR4, UR12, 0x18 ;  /* 0x0000000c040c7291 */ /* 0x004fc6000f8ec03f */
[----:B------:R-:W-:Y:S01]  /*00b0*/  ULDC UR4, c[0x0][0x10] ;  /* 0x0000040000047ab9 */ /* 0x000fe20000000800 */
[----:B-1----:R-:W-:-:S03]  /*00c0*/  LOP3.LUT R6, R0, 0x7f, RZ, 0xc0, !PT ;  /* 0x0000007f00067812 */ /* 0x002fc600078ec0ff */
[----:B------:R-:W1:Y:S01]  /*00d0*/  S2UR UR5, SR_CTAID.Z ;  /* 0x00000000000579c3 */ /* 0x000e620000002700 */
[----:B---3--:R-:W-:Y:S01]  /*00e0*/  VIADD R2, R2, 0xffffffff ;  /* 0xffffffff02027836 */ /* 0x008fe20000000000 */
[C---:B------:R-:W-:Y:S02]  /*00f0*/  ISETP.GE.U32.AND P0, PT, R6.reuse, 0x20, PT ;  /* 0x000000200600780c */ /* 0x040fe40003f06070 */
[C---:B------:R-:W-:Y:S02]  /*0100*/  ISETP.NE.U32.AND P2, PT, R6.reuse, RZ, PT ;  /* 0x000000ff0600720c */ /* 0x040fe40003f45070 */
[----:B------:R-:W-:Y:S02]  /*0110*/  LEA R15, R6, UR12, 0x2 ;  /* 0x0000000c060f7c11 */ /* 0x000fe4000f8e10ff */
[----:B------:R-:W2:Y:S01]  /*0120*/  S2UR UR39, SR_CTAID.X ;  /* 0x00000000002779c3 */ /* 0x000ea20000002500 */
[----:B----4-:R-:W-:-:S06]  /*0130*/  VIADD R12, R14, 0xffffffff ;  /* 0xffffffff0e0c7836 */ /* 0x010fcc0000000000 */
[----:B------:R3:W-:Y:S01]  /*0140*/  @!P0 STS [R15], RZ ;  /* 0x000000ff0f008388 */ /* 0x0007e20000000800 */
[----:B------:R-:W-:-:S03]  /*0150*/  NOP ;  /* 0x0000000000007918 */ /* 0x000fc60000000000 */
[----:B------:R3:W-:Y:S01]  /*0160*/  @!P2 STS [UR12+0x24], R2 ;  /* 0x00002402ff00a988 */ /* 0x0007e2000800080c */
[----:B-1----:R-:W-:-:S03]  /*0170*/  UIMAD UR4, UR5, UR4, UR38 ;  /* 0x00000004050472a4 */ /* 0x002fc6000f8e0226 */
[----:B------:R3:W-:Y:S01]  /*0180*/  @!P2 STS [UR12+0x20], R12 ;  /* 0x0000200cff00a988 */ /* 0x0007e2000800080c */
[----:B--2---:R-:W-:-:S04]  /*0190*/  UIMAD UR4, UR4, UR6, UR39 ;  /* 0x00000006040472a4 */ /* 0x004fc8000f8e0227 */
[----:B------:R-:W-:-:S04]  /*01a0*/  UIMAD UR4, UR4, 0x180, URZ ;  /* 0x00000180040478a4 */ /* 0x000fc8000f8e023f */
[----:B------:R-:W-:-:S04]  /*01b0*/  UIADD3 UR14, UP0, UR4, UR18, URZ ;  /* 0x00000012040e7290 */ /* 0x000fc8000ff1e03f */
[----:B------:R-:W-:Y:S01]  /*01c0*/  ULEA.HI.X.SX32 UR13, UR4, UR19, 0x1, UP0 ;  /* 0x00000013040d7291 */ /* 0x000fe200080f0e3f */
[----:B---3--:R-:W-:Y:S11]  /*01d0*/  @P2 BRA `(.L_x_1) ;  /* 0x0000000000182947 */ /* 0x008ff60003800000 */
[----:B------:R-:W1:Y:S01]  /*01e0*/  LDS R3, [UR12+0x8] ;  /* 0x0000080cff037984 */ /* 0x000e620008000800 */
[----:B------:R-:W2:Y:S01]  /*01f0*/  LDC.64 R8, c[0x0][0x210] ;  /* 0x00008400ff087b82 */ /* 0x000ea20000000a00 */
[----:B------:R-:W-:Y:S02]  /*0200*/  IMAD.MOV.U32 R4, RZ, RZ, 0x70 ;  /* 0x00000070ff047424 */ /* 0x000fe400078e00ff */
[----:B--2---:R2:W-:Y:S03]  /*0210*/  STS.64 [UR12], R8 ;  /* 0x00000008ff007988 */ /* 0x0045e60008000a0c */
[----:B-1----:R-:W-:-:S05]  /*0220*/  LOP3.LUT R3, R3, 0x10, R4, 0xd8, !PT ;  /* 0x0000001003037812 */ /* 0x002fca00078ed804 */
[----:B------:R2:W-:Y:S02]  /*0230*/  STS [UR12+0x8], R3 ;  /* 0x00000803ff007988 */ /* 0x0005e4000800080c */
.L_x_1:
[----:B------:R-:W-:Y:S05]  /*0240*/  BSYNC B0 ;  /* 0x0000000000007941 */ /* 0x000fea0003800000 */
.L_x_0:
[----:B------:R-:W-:Y:S04]  /*0250*/  BSSY B0, `(.L_x_2) ;  /* 0x000000a000007945 */ /* 0x000fe80003800000 */
[----:B------:R-:W-:Y:S05]  /*0260*/  @P2 BRA `(.L_x_3) ;  /* 0x0000000000202947 */ /* 0x000fea0003800000 */
[----:B--2---:R-:W1:Y:S01]  /*0270*/  LDS R3, [UR12+0x34] ;  /* 0x0000340cff037984 */ /* 0x004e620008000800 */
[----:B------:R-:W-:Y:S02]  /*0280*/  IMAD.MOV.U32 R4, RZ, RZ, 0x3f000000 ;  /* 0x3f000000ff047424 */ /* 0x000fe400078e00ff */
[----:B------:R-:W-:Y:S01]  /*0290*/  @!P2 IMAD.MOV.U32 R5, RZ, RZ, 0x3f ;  /* 0x0000003fff05a424 */ /* 0x000fe200078e00ff */
[----:B------:R-:W2:Y:S02]  /*02a0*/  @!P2 LDS R8, [UR12+0x38] ;  /* 0x0000380cff08a984 */ /* 0x000ea40008000800 */
[----:B-1----:R-:W-:Y:S02]  /*02b0*/  LOP3.LUT R3, R3, 0xff000000, R4, 0xb8, !PT ;  /* 0xff00000003037812 */ /* 0x002fe400078eb804 */
[----:B--2---:R-:W-:-:S03]  /*02c0*/  @!P2 LOP3.LUT R4, R8, 0xff, R5, 0xb8, !PT ;  /* 0x000000ff0804a812 */ /* 0x004fc600078eb805 */
[----:B------:R1:W-:Y:S04]  /*02d0*/  STS [UR12+0x34], R3 ;  /* 0x00003403ff007988 */ /* 0x0003e8000800080c */
[----:B------:R1:W-:Y:S02]  /*02e0*/  @!P2 STS [UR12+0x38], R4 ;  /* 0x00003804ff00a988 */ /* 0x0003e4000800080c */
.L_x_3:
[----:B------:R-:W-:Y:S05]  /*02f0*/  BSYNC B0 ;  /* 0x0000000000007941 */ /* 0x000fea0003800000 */
.L_x_2:
[----:B------:R-:W-:Y:S04]  /*0300*/  BSSY B0, `(.L_x_4) ;  /* 0x000000e000007945 */ /* 0x000fe80003800000 */
[----:B------:R-:W-:Y:S05]  /*0310*/  @P2 BRA `(.L_x_5) ;  /* 0x0000000000302947 */ /* 0x000fea0003800000 */
[----:B-1----:R-:W1:Y:S01]  /*0320*/  LDS R4, [UR12+0x34] ;  /* 0x0000340cff047984 */ /* 0x002e620008000800 */
[----:B------:R-:W3:Y:S03]  /*0330*/  LDC.64 R10, c[0x0][0x238] ;  /* 0x00008e00ff0a7b82 */ /* 0x000ee60000000a00 */
[----:B--2---:R-:W2:Y:S01]  /*0340*/  LDS R3, [UR12+0x1c] ;  /* 0x00001c0cff037984 */ /* 0x004ea20008000800 */
[C---:B---3--:R-:W-:Y:S01]  /*0350*/  SHF.L.U64.HI R8, R10.reuse, 0x1, R11 ;  /* 0x000000010a087819 */ /* 0x048fe2000001020b */
[----:B------:R-:W-:-:S03]  /*0360*/  IMAD.SHL.U32 R5, R10, 0x2, RZ ;  /* 0x000000020a057824 */ /* 0x000fc600078e00ff */
[--C-:B------:R-:W-:Y:S02]  /*0370*/  SHF.R.U32.HI R10, RZ, 0x4, R8.reuse ;  /* 0x00000004ff0a7819 */ /* 0x100fe40000011608 */
[----:B------:R-:W-:-:S05]  /*0380*/  SHF.R.U64 R5, R5, 0x4, R8 ;  /* 0x0000000405057819 */ /* 0x000fca0000001208 */
[----:B------:R3:W-:Y:S01]  /*0390*/  STS [UR12+0xc], R5 ;  /* 0x00000c05ff007988 */ /* 0x0007e2000800080c */
[----:B-1----:R-:W-:Y:S02]  /*03a0*/  LOP3.LUT R4, R4, 0x7, RZ, 0xb8, !PT ;  /* 0x0000000704047812 */ /* 0x002fe400078eb8ff */
[----:B--2---:R-:W-:-:S03]  /*03b0*/  LOP3.LUT R3, R3, 0xf, R10, 0xb8, !PT ;  /* 0x0000000f03037812 */ /* 0x004fc600078eb80a */
[----:B------:R3:W-:Y:S04]  /*03c0*/  STS [UR12+0x34], R4 ;  /* 0x00003404ff007988 */ /* 0x0007e8000800080c */
[----:B------:R3:W-:Y:S02]  /*03d0*/  STS [UR12+0x1c], R3 ;  /* 0x00001c03ff007988 */ /* 0x0007e4000800080c */
.L_x_5:
[----:B------:R-:W-:Y:S05]  /*03e0*/  BSYNC B0 ;  /* 0x0000000000007941 */ /* 0x000fea0003800000 */
.L_x_4:
[----:B------:R-:W-:Y:S04]  /*03f0*/  BSSY B1, `(.L_x_6) ;  /* 0x000001b000017945 */ /* 0x000fe80003800000 */
[----:B------:R-:W-:Y:S01]  /*0400*/  BSSY B0, `(.L_x_7) ;  /* 0x0000016000007945 */ /* 0x000fe20003800000 */
[----:B--2---:R-:W-:-:S03]  /*0410*/  IMAD.MOV.U32 R8, RZ, RZ, RZ ;  /* 0x000000ffff087224 */ /* 0x004fc600078e00ff */
[----:B------:R-:W-:Y:S05]  /*0420*/  @P2 BRA `(.L_x_8) ;  /* 0x0000000000202947 */ /* 0x000fea0003800000 */
[----:B-1-3--:R-:W1:Y:S02]  /*0430*/  LDS R3, [UR12+0x34] ;  /* 0x0000340cff037984 */ /* 0x00ae640008000800 */
[----:B-1----:R-:W-:-:S05]  /*0440*/  LOP3.LUT R3, R3, 0x38, RZ, 0xb8, !PT ;  /* 0x0000003803037812 */ /* 0x002fca00078eb8ff */
[----:B------:R1:W-:Y:S01]  /*0450*/  STS [UR12+0x34], R3 ;  /* 0x00003403ff007988 */ /* 0x0003e2000800080c */
[----:B------:R-:W-:Y:S05]  /*0460*/  @P2 BRA `(.L_x_9) ;  /* 0x0000000000202947 */ /* 0x000fea0003800000 */
[----:B-1----:R-:W1:Y:S01]  /*0470*/  LDS R3, [UR12+0x8] ;  /* 0x0000080cff037984 */ /* 0x002e620008000800 */
[----:B------:R-:W-:-:S05]  /*0480*/  IMAD.MOV.U32 R4, RZ, RZ, 0x780 ;  /* 0x00000780ff047424 */ /* 0x000fca00078e00ff */
[----:B-1----:R-:W-:-:S05]  /*0490*/  LOP3.LUT R3, R3, 0x500, R4, 0xd8, !PT ;  /* 0x0000050003037812 */ /* 0x002fca00078ed804 */
[----:B------:R2:W-:Y:S02]  /*04a0*/  STS [UR12+0x8], R3 ;  /* 0x00000803ff007988 */ /* 0x0005e4000800080c */
.L_x_8:
[----:B------:R-:W-:Y:S05]  /*04b0*/  @P2 BRA `(.L_x_10) ;  /* 0x0000000000282947 */ /* 0x000fea0003800000 */
[----:B-123--:R-:W1:Y:S02]  /*04c0*/  LDS R3, [UR12+0x8] ;  /* 0x0000080cff037984 */ /* 0x00ee640008000800 */
[----:B-1----:R-:W-:-:S05]  /*04d0*/  LOP3.LUT R3, R3, 0x1800, RZ, 0xb8, !PT ;  /* 0x0000180003037812 */ /* 0x002fca00078eb8ff */
[----:B------:R2:W-:Y:S02]  /*04e0*/  STS [UR12+0x8], R3 ;  /* 0x00000803ff007988 */ /* 0x0005e4000800080c */
.L_x_9:
[----:B------:R-:W-:Y:S05]  /*04f0*/  @P2 BREAK B0 ;  /* 0x0000000000002942 */ /* 0x000fea0003800000 */
[----:B------:R-:W-:Y:S05]  /*0500*/  @P2 BRA `(.L_x_11) ;  /* 0x0000000000242947 */ /* 0x000fea0003800000 */
[----:B------:R-:W3:Y:S01]  /*0510*/  LDS R4, [UR12+0x8] ;  /* 0x0000080cff047984 */ /* 0x000ee20008000800 */
[----:B-12---:R-:W-:-:S05]  /*0520*/  IMAD.MOV.U32 R3, RZ, RZ, 0x6000 ;  /* 0x00006000ff037424 */ /* 0x006fca00078e00ff */
[----:B---3--:R-:W-:-:S04]  /*0530*/  LOP3.LUT R3, R4, 0x6000, R3, 0xd8, !PT ;  /* 0x0000600004037812 */ /* 0x008fc800078ed803 */
[----:B------:R-:W-:-:S05]  /*0540*/  LOP3.LUT R3, R3, 0x400000, RZ, 0xb8, !PT ;  /* 0x0040000003037812 */ /* 0x000fca00078eb8ff */
[----:B------:R4:W-:Y:S02]  /*0550*/  STS [UR12+0x8], R3 ;  /* 0x00000803ff007988 */ /* 0x0009e4000800080c */
.L_x_10:
[----:B------:R-:W-:Y:S05]  /*0560*/  BSYNC B0 ;  /* 0x0000000000007941 */ /* 0x000fea0003800000 */
.L_x_7:
[----:B-1234-:R-:W1:Y:S02]  /*0570*/  @!P2 LDS R3, [UR12+0x8] ;  /* 0x0000080cff03a984 */ /* 0x01ee640008000800 */
[----:B-1----:R-:W-:-:S05]  /*0580*/  @!P2 LOP3.LUT R3, R3, 0x8000, RZ, 0xb8, !PT ;  /* 0x000080000303a812 */ /* 0x002fca00078eb8ff */
[----:B------:R3:W-:Y:S02]  /*0590*/  @!P2 STS [UR12+0x8], R3 ;  /* 0x00000803ff00a988 */ /* 0x0007e4000800080c */
.L_x_11:
[----:B------:R-:W-:Y:S05]  /*05a0*/  BSYNC B1 ;  /* 0x0000000000017941 */ /* 0x000fea0003800000 */
.L_x_6:
[----:B------:R-:W-:Y:S05]  /*05b0*/  WARPSYNC.ALL ;  /* 0x0000000000007948 */ /* 0x000fea0003800000 */
[----:B------:R-:W4:Y:S02]  /*05c0*/  LDC R7, c[0x0][0x22c] ;  /* 0x00008b00ff077b82 */ /* 0x000f240000000800 */
[----:B----4-:R-:W-:Y:S01]  /*05d0*/  VIADD R7, R7, 0xffffffff ;  /* 0xffffffff07077836 */ /* 0x010fe20000000000 */
[----:B------:R-:W-:Y:S06]  /*05e0*/  @P0 BRA `(.L_x_12) ;  /* 0x00000000002c0947 */ /* 0x000fec0003800000 */
[----:B-123--:R-:W1:Y:S01]  /*05f0*/  S2R R3, SR_LANEID ;  /* 0x0000000000037919 */ /* 0x00ee620000000000 */
[----:B------:R-:W-:Y:S05]  /*0600*/  WARPSYNC.ALL ;  /* 0x0000000000007948 */ /* 0x000fea0003800000 */
[----:B-1----:R-:W-:-:S05]  /*0610*/  IMAD.SHL.U32 R3, R3, 0x4, RZ ;  /* 0x0000000403037824 */ /* 0x002fca00078e00ff */
[----:B------:R-:W1:Y:S01]  /*0620*/  LDS R9, [R3+UR12] ;  /* 0x0000000c03097984 */ /* 0x000e620008000800 */
[----:B------:R-:W-:Y:S01]  /*0630*/  IADD3 R4, P1, R3, UR14, RZ ;  /* 0x0000000e03047c10 */ /* 0x000fe2000ff3e0ff */
[----:B------:R-:W-:-:S04]  /*0640*/  UMOV UR15, UR13 ;  /* 0x0000000d000f7c82 */ /* 0x000fc80008000000 */
[----:B------:R-:W-:-:S05]  /*0650*/  IMAD.X R5, RZ, RZ, UR13, P1 ;  /* 0x0000000dff057e24 */ /* 0x000fca00088e06ff */
[----:B-1----:R4:W5:Y:S01]  /*0660*/  ATOMG.E.EXCH.STRONG.GPU PT, RZ, [R4], R9 ;  /* 0x0000000904ff73a8 */ /* 0x00296200041ee100 */
[----:B------:R-:W-:-:S04]  /*0670*/  DEPBAR {5,4,3,2,1,0} ;  /* 0x0000003f0000791a */ /* 0x000fc80000000000 */
[----:B------:R4:W-:Y:S01]  /*0680*/  UTMACCTL.IV [UR14] ;  /* 0x000000000e0079b9 */ /* 0x0009e20008000000 */
[----:B------:R-:W-:Y:S01]  /*0690*/  NOP ;  /* 0x0000000000007918 */ /* 0x000fe20000000000 */
.L_x_12:
[----:B------:R-:W-:Y:S05]  /*06a0*/  @P0 BRA `(.L_x_13) ;  /* 0x00000000000c0947 */ /* 0x000fea0003800000 */
[----:B------:R0:W-:Y:S01]  /*06b0*/  UTMACMDFLUSH ;  /* 0x00000000000079b7 */ /* 0x0001e20000000000 */
[----:B------:R-:W-:Y:S05]  /*06c0*/  @P0 BRA `(.L_x_13) ;  /* 0x0000000000040947 */ /* 0x000fea0003800000 */
[----:B------:R-:W-:-:S04]  /*06d0*/  DEPBAR.LE SB0, 0x0 ;  /* 0x000080000000791a */ /* 0x000fc80000000000 */
.L_x_13:
[----:B------:R-:W-:Y:S05]  /*06e0*/  WARPSYNC.ALL ;  /* 0x0000000000007948 */ /* 0x000fea0003800000 */
[----:B-----5:R-:W-:Y:S06]  /*06f0*/  BAR.SYNC.DEFER_BLOCKING 0x0 ;  /* 0x0000000000007b1d */ /* 0x020fec0000010000 */
[----:B------:R-:W-:Y:S02]  /*0700*/  BSSY B1, `(.L_x_14) ;  /* 0x000000b000017945 */ /* 0x000fe40003800000 */
[----:B------:R-:W-:Y:S06]  /*0710*/  BAR.SYNC.DEFER_BLOCKING 0x0 ;  /* 0x0000000000007b1d */ /* 0x000fec0000010000 */
[----:B------:R5:W-:Y:S01]  /*0720*/  @!P0 STS [R15], RZ ;  /* 0x000000ff0f008388 */ /* 0x000be20000000800 */
[----:B------:R-:W-:Y:S01]  /*0730*/  NOP ;  /* 0x0000000000007918 */ /* 0x000fe20000000000 */
[----:B------:R-:W-:Y:S05]  /*0740*/  @P2 BRA `(.L_x_15) ;  /* 0x0000000000182947 */ /* 0x000fea0003800000 */
[----:B-123--:R-:W1:Y:S01]  /*0750*/  LDS R3, [UR12+0x8] ;  /* 0x0000080cff037984 */ /* 0x00ee620008000800 */
[----:B------:R-:W2:Y:S01]  /*0760*/  LDC.64 R10, c[0x0][0x218] ;  /* 0x00008600ff0a7b82 */ /* 0x000ea20000000a00 */
[----:B----4-:R-:W-:Y:S02]  /*0770*/  IMAD.MOV.U32 R4, RZ, RZ, 0x70 ;  /* 0x00000070ff047424 */ /* 0x010fe400078e00ff */
[----:B--2---:R2:W-:Y:S03]  /*0780*/  STS.64 [UR12], R10 ;  /* 0x0000000aff007988 */ /* 0x0045e60008000a0c */
[----:B-1----:R-:W-:-:S05]  /*0790*/  LOP3.LUT R3, R3, 0x10, R4, 0xd8, !PT ;  /* 0x0000001003037812 */ /* 0x002fca00078ed804 */
[----:B------:R2:W-:Y:S02]  /*07a0*/  STS [UR12+0x8], R3 ;  /* 0x00000803ff007988 */ /* 0x0005e4000800080c */
.L_x_15:
[----:B----4-:R-:W-:Y:S05]  /*07b0*/  BSYNC B1 ;  /* 0x0000000000017941 */ /* 0x010fea0003800000 */
.L_x_14:
[----:B------:R-:W-:Y:S04]  /*07c0*/  BSSY B1, `(.L_x_16) ;  /* 0x000000a000017945 */ /* 0x000fe80003800000 */
[----:B------:R-:W-:Y:S05]  /*07d0*/  @P2 BRA `(.L_x_17) ;  /* 0x0000000000202947 */ /* 0x000fea0003800000 */
[----:B-123--:R-:W1:Y:S01]  /*07e0*/  LDS R3, [UR12+0x34] ;  /* 0x0000340cff037984 */ /* 0x00ee620008000800 */
[----:B------:R-:W-:Y:S02]  /*07f0*/  IMAD.MOV.U32 R10, RZ, RZ, 0x3f000000 ;  /* 0x3f000000ff0a7424 */ /* 0x000fe400078e00ff */
[----:B------:R-:W-:Y:S01]  /*0800*/  @!P2 IMAD.MOV.U32 R5, RZ, RZ, 0x3f ;  /* 0x0000003fff05a424 */ /* 0x000fe200078e00ff */
[----:B------:R-:W2:Y:S02]  /*0810*/  @!P2 LDS R4, [UR12+0x38] ;  /* 0x0000380cff04a984 */ /* 0x000ea40008000800 */
[----:B-1----:R-:W-:Y:S02]  /*0820*/  LOP3.LUT R3, R3, 0xff000000, R10, 0xb8, !PT ;  /* 0xff00000003037812 */ /* 0x002fe400078eb80a */
[----:B--2---:R-:W-:-:S03]  /*0830*/  @!P2 LOP3.LUT R4, R4, 0xff, R5, 0xb8, !PT ;  /* 0x000000ff0404a812 */ /* 0x004fc600078eb805 */
[----:B------:R4:W-:Y:S04]  /*0840*/  STS [UR12+0x34], R3 ;  /* 0x00003403ff007988 */ /* 0x0009e8000800080c */
[----:B------:R4:W-:Y:S02]  /*0850*/  @!P2 STS [UR12+0x38], R4 ;  /* 0x00003804ff00a988 */ /* 0x0009e4000800080c */
.L_x_17:
[----:B------:R-:W-:Y:S05]  /*0860*/  BSYNC B1 ;  /* 0x0000000000017941 */ /* 0x000fea0003800000 */
.L_x_16:
[----:B------:R-:W-:Y:S04]  /*0870*/  BSSY B1, `(.L_x_18) ;  /* 0x0000004000017945 */ /* 0x000fe80003800000 */
[----:B------:R-:W-:Y:S05]  /*0880*/  @P2 BRA `(.L_x_19) ;  /* 0x0000000000082947 */ /* 0x000fea0003800000 */
[----:B------:R1:W-:Y:S04]  /*0890*/  STS [UR12+0x24], R12 ;  /* 0x0000240cff007988 */ /* 0x0003e8000800080c */
[----:B------:R1:W-:Y:S02]  /*08a0*/  STS [UR12+0x20], R7 ;  /* 0x00002007ff007988 */ /* 0x0003e4000800080c */
.L_x_19:
[----:B------:R-:W-:Y:S05]  /*08b0*/  BSYNC B1 ;  /* 0x0000000000017941 */ /* 0x000fea0003800000 */
.L_x_18:
[----:B------:R-:W-:Y:S04]  /*08c0*/  BSSY B1, `(.L_x_20) ;  /* 0x000000e000017945 */ /* 0x000fe80003800000 */
[----:B------:R-:W-:Y:S05]  /*08d0*/  @P2 BRA `(.L_x_21) ;  /* 0x0000000000302947 */ /* 0x000fea0003800000 */
[----:B----4-:R-:W4:Y:S01]  /*08e0*/  LDS R4, [UR12+0x34] ;  /* 0x0000340cff047984 */ /* 0x010f220008000800 */
[----:B-1----:R-:W1:Y:S03]  /*08f0*/  LDC.64 R12, c[0x0][0x240] ;  /* 0x00009000ff0c7b82 */ /* 0x002e660000000a00 */
[----:B--23--:R-:W2:Y:S01]  /*0900*/  LDS R3, [UR12+0x1c] ;  /* 0x00001c0cff037984 */ /* 0x00cea20008000800 */
[C---:B-1----:R-:W-:Y:S01]  /*0910*/  SHF.L.U64.HI R10, R12.reuse, 0x1, R13 ;  /* 0x000000010c0a7819 */ /* 0x042fe2000001020d */
[----:B------:R-:W-:-:S03]  /*0920*/  IMAD.SHL.U32 R5, R12, 0x2, RZ ;  /* 0x000000020c057824 */ /* 0x000fc600078e00ff */
[--C-:B------:R-:W-:Y:S02]  /*0930*/  SHF.R.U32.HI R12, RZ, 0x4, R10.reuse ;  /* 0x00000004ff0c7819 */ /* 0x100fe4000001160a */
[----:B------:R-:W-:-:S05]  /*0940*/  SHF.R.U64 R5, R5, 0x4, R10 ;  /* 0x0000000405057819 */ /* 0x000fca000000120a */
[----:B------:R1:W-:Y:S01]  /*0950*/  STS [UR12+0xc], R5 ;  /* 0x00000c05ff007988 */ /* 0x0003e2000800080c */
[----:B----4-:R-:W-:Y:S02]  /*0960*/  LOP3.LUT R4, R4, 0x7, RZ, 0xb8, !PT ;  /* 0x0000000704047812 */ /* 0x010fe400078eb8ff */
[----:B--2---:R-:W-:-:S03]  /*0970*/  LOP3.LUT R3, R3, 0xf, R12, 0xb8, !PT ;  /* 0x0000000f03037812 */ /* 0x004fc600078eb80c */
[----:B------:R1:W-:Y:S04]  /*0980*/  STS [UR12+0x34], R4 ;  /* 0x00003404ff007988 */ /* 0x0003e8000800080c */
[----:B------:R1:W-:Y:S02]  /*0990*/  STS [UR12+0x1c], R3 ;  /* 0x00001c03ff007988 */ /* 0x0003e4000800080c */
.L_x_21:
[----:B------:R-:W-:Y:S05]  /*09a0*/  BSYNC B1 ;  /* 0x0000000000017941 */ /* 0x000fea0003800000 */
.L_x_20:
[----:B------:R-:W-:Y:S04]  /*09b0*/  BSSY B2, `(.L_x_22) ;  /* 0x000001a000027945 */ /* 0x000fe80003800000 */
[----:B------:R-:W-:Y:S04]  /*09c0*/  BSSY B1, `(.L_x_23) ;  /* 0x0000015000017945 */ /* 0x000fe80003800000 */
[----:B------:R-:W-:Y:S05]  /*09d0*/  @P2 BRA `(.L_x_24) ;  /* 0x0000000000202947 */ /* 0x000fea0003800000 */
[----:B-1234-:R-:W1:Y:S02]  /*09e0*/  LDS R3, [UR12+0x34] ;  /* 0x0000340cff037984 */ /* 0x01ee640008000800 */
[----:B-1----:R-:W-:-:S05]  /*09f0*/  LOP3.LUT R3, R3, 0x38, RZ, 0xb8, !PT ;  /* 0x0000003803037812 */ /* 0x002fca00078eb8ff */
[----:B------:R1:W-:Y:S01]  /*0a00*/  STS [UR12+0x34], R3 ;  /* 0x00003403ff007988 */ /* 0x0003e2000800080c */
[----:B------:R-:W-:Y:S05]  /*0a10*/  @P2 BRA `(.L_x_25) ;  /* 0x0000000000202947 */ /* 0x000fea0003800000 */
[----:B-1----:R-:W1:Y:S01]  /*0a20*/  LDS R3, [UR12+0x8] ;  /* 0x0000080cff037984 */ /* 0x002e620008000800 */
[----:B------:R-:W-:-:S05]  /*0a30*/  IMAD.MOV.U32 R4, RZ, RZ, 0x780 ;  /* 0x00000780ff047424 */ /* 0x000fca00078e00ff */
[----:B-1----:R-:W-:-:S05]  /*0a40*/  LOP3.LUT R3, R3, 0x500, R4, 0xd8, !PT ;  /* 0x0000050003037812 */ /* 0x002fca00078ed804 */
[----:B------:R1:W-:Y:S02]  /*0a50*/  STS [UR12+0x8], R3 ;  /* 0x00000803ff007988 */ /* 0x0003e4000800080c */
.L_x_24:
[----:B------:R-:W-:Y:S05]  /*0a60*/  @P2 BRA `(.L_x_26) ;  /* 0x0000000000282947 */ /* 0x000fea0003800000 */
[----:B-1234-:R-:W1:Y:S02]  /*0a70*/  LDS R3, [UR12+0x8] ;  /* 0x0000080cff037984 */ /* 0x01ee640008000800 */
[----:B-1----:R-:W-:-:S05]  /*0a80*/  LOP3.LUT R3, R3, 0x1800, RZ, 0xb8, !PT ;  /* 0x0000180003037812 */ /* 0x002fca00078eb8ff */
[----:B------:R2:W-:Y:S02]  /*0a90*/  STS [UR12+0x8], R3 ;  /* 0x00000803ff007988 */ /* 0x0005e4000800080c */
.L_x_25:
[----:B------:R-:W-:Y:S05]  /*0aa0*/  @P2 BREAK B1 ;  /* 0x0000000000012942 */ /* 0x000fea0003800000 */
[----:B------:R-:W-:Y:S05]  /*0ab0*/  @P2 BRA `(.L_x_27) ;  /* 0x0000000000242947 */ /* 0x000fea0003800000 */
[----:B-12---:R-:W1:Y:S01]  /*0ac0*/  LDS R3, [UR12+0x8] ;  /* 0x0000080cff037984 */ /* 0x006e620008000800 */
[----:B------:R-:W-:-:S05]  /*0ad0*/  IMAD.MOV.U32 R4, RZ, RZ, 0x6000 ;  /* 0x00006000ff047424 */ /* 0x000fca00078e00ff */
[----:B-1----:R-:W-:-:S04]  /*0ae0*/  LOP3.LUT R3, R3, 0x6000, R4, 0xd8, !PT ;  /* 0x0000600003037812 */ /* 0x002fc800078ed804 */
[----:B------:R-:W-:-:S05]  /*0af0*/  LOP3.LUT R3, R3, 0x400000, RZ, 0xb8, !PT ;  /* 0x0040000003037812 */ /* 0x000fca00078eb8ff */
[----:B------:R1:W-:Y:S02]  /*0b00*/  STS [UR12+0x8], R3 ;  /* 0x00000803ff007988 */ /* 0x0003e4000800080c */
.L_x_26:
[----:B------:R-:W-:Y:S05]  /*0b10*/  BSYNC B1 ;  /* 0x0000000000017941 */ /* 0x000fea0003800000 */
.L_x_23:
[----:B-1234-:R-:W1:Y:S02]  /*0b20*/  @!P2 LDS R3, [UR12+0x8] ;  /* 0x0000080cff03a984 */ /* 0x01ee640008000800 */
[----:B-1----:R-:W-:-:S05]  /*0b30*/  @!P2 LOP3.LUT R3, R3, 0x8000, RZ, 0xb8, !PT ;  /* 0x000080000303a812 */ /* 0x002fca00078eb8ff */
[----:B------:R3:W-:Y:S02]  /*0b40*/  @!P2 STS [UR12+0x8], R3 ;  /* 0x00000803ff00a988 */ /* 0x0007e4000800080c */
.L_x_27:
[----:B------:R-:W-:Y:S05]  /*0b50*/  BSYNC B2 ;  /* 0x0000000000027941 */ /* 0x000fea0003800000 */
.L_x_22:
[----:B------:R-:W-:Y:S05]  /*0b60*/  WARPSYNC.ALL ;  /* 0x0000000000007948 */ /* 0x000fea0003800000 */
[----:B------:R-:W-:-:S04]  /*0b70*/  UIADD3 UR17, UR4, 0x80, URZ ;  /* 0x0000008004117890 */ /* 0x000fc8000fffe03f */
[----:B------:R-:W-:-:S04]  /*0b80*/  UIADD3 UR16, UP0, UR17, UR18, URZ ;  /* 0x0000001211107290 */ /* 0x000fc8000ff1e03f */
[----:B------:R-:W-:Y:S01]  /*0b90*/  ULEA.HI.X.SX32 UR17, UR17, UR19, 0x1, UP0 ;  /* 0x0000001311117291 */ /* 0x000fe200080f0e3f */
[----:B------:R-:W-:Y:S11]  /*0ba0*/  @P0 BRA `(.L_x_28) ;  /* 0x0000000000280947 */ /* 0x000ff60003800000 */
[----:B-123--:R-:W1:Y:S01]  /*0bb0*/  S2R R3, SR_LANEID ;  /* 0x0000000000037919 */ /* 0x00ee620000000000 */
[----:B------:R-:W-:Y:S05]  /*0bc0*/  WARPSYNC.ALL ;  /* 0x0000000000007948 */ /* 0x000fea0003800000 */
[----:B-1----:R-:W-:-:S05]  /*0bd0*/  IMAD.SHL.U32 R9, R3, 0x4, RZ ;  /* 0x0000000403097824 */ /* 0x002fca00078e00ff */
[----:B------:R-:W1:Y:S01]  /*0be0*/  LDS R3, [R9+UR12] ;  /* 0x0000000c09037984 */ /* 0x000e620008000800 */
[----:B------:R-:W-:-:S05]  /*0bf0*/  IADD3 R4, P1, R9, UR16, RZ ;  /* 0x0000001009047c10 */ /* 0x000fca000ff3e0ff */
[----:B------:R-:W-:-:S05]  /*0c00*/  IMAD.X R5, RZ, RZ, UR17, P1 ;  /* 0x00000011ff057e24 */ /* 0x000fca00088e06ff */
[----:B-1----:R4:W2:Y:S01]  /*0c10*/  ATOMG.E.EXCH.STRONG.GPU PT, RZ, [R4], R3 ;  /* 0x0000000304ff73a8 */ /* 0x0028a200041ee100 */
[----:B------:R-:W-:-:S04]  /*0c20*/  DEPBAR {5,4,3,2,1,0} ;  /* 0x0000003f0000791a */ /* 0x000fc80000000000 */
[----:B------:R4:W-:Y:S01]  /*0c30*/  UTMACCTL.IV [UR16] ;  /* 0x00000000100079b9 */ /* 0x0009e20008000000 */
[----:B------:R-:W-:Y:S01]  /*0c40*/  NOP ;  /* 0x0000000000007918 */ /* 0x000fe20000000000 */
.L_x_28:
[----:B------:R-:W-:Y:S05]  /*0c50*/  @P0 BRA `(.L_x_29) ;  /* 0x00000000000c0947 */ /* 0x000fea0003800000 */
[----:B------:R0:W-:Y:S01]  /*0c60*/  UTMACMDFLUSH ;  /* 0x00000000000079b7 */ /* 0x0001e20000000000 */
[----:B------:R-:W-:Y:S05]  /*0c70*/  @P0 BRA `(.L_x_29) ;  /* 0x0000000000040947 */ /* 0x000fea0003800000 */
[----:B------:R-:W-:-:S04]  /*0c80*/  DEPBAR.LE SB0, 0x0 ;  /* 0x000080000000791a */ /* 0x000fc80000000000 */
.L_x_29:
[----:B------:R-:W-:Y:S05]  /*0c90*/  WARPSYNC.ALL ;  /* 0x0000000000007948 */ /* 0x000fea0003800000 */
[----:B--2---:R-:W-:Y:S06]  /*0ca0*/  BAR.SYNC.DEFER_BLOCKING 0x0 ;  /* 0x0000000000007b1d */ /* 0x004fec0000010000 */
[----:B------:R-:W-:Y:S02]  /*0cb0*/  BSSY B2, `(.L_x_30) ;  /* 0x000000b000027945 */ /* 0x000fe40003800000 */
[----:B------:R-:W-:Y:S06]  /*0cc0*/  BAR.SYNC.DEFER_BLOCKING 0x0 ;  /* 0x0000000000007b1d */ /* 0x000fec0000010000 */
[----:B------:R2:W-:Y:S01]  /*0cd0*/  @!P0 STS [R15], RZ ;  /* 0x000000ff0f008388 */ /* 0x0005e20000000800 */
[----:B------:R-:W-:Y:S01]  /*0ce0*/  NOP ;  /* 0x0000000000007918 */ /* 0x000fe20000000000 */
[----:B------:R-:W-:Y:S05]  /*0cf0*/  @P2 BRA `(.L_x_31) ;  /* 0x0000000000182947 */ /* 0x000fea0003800000 */
[----:B-1-34-:R-:W1:Y:S01]  /*0d00*/  LDS R3, [UR12+0x8] ;  /* 0x0000080cff037984 */ /* 0x01ae620008000800 */
[----:B------:R-:W3:Y:S01]  /*0d10*/  LDC.64 R10, c[0x0][0x220] ;  /* 0x00008800ff0a7b82 */ /* 0x000ee20000000a00 */
[----:B------:R-:W-:Y:S02]  /*0d20*/  IMAD.MOV.U32 R4, RZ, RZ, 0x70 ;  /* 0x00000070ff047424 */ /* 0x000fe400078e00ff */
[----:B---3--:R3:W-:Y:S03]  /*0d30*/  STS.64 [UR12], R10 ;  /* 0x0000000aff007988 */ /* 0x0087e60008000a0c */
[----:B-1----:R-:W-:-:S05]  /*0d40*/  LOP3.LUT R3, R3, 0x10, R4, 0xd8, !PT ;  /* 0x0000001003037812 */ /* 0x002fca00078ed804 */
[----:B------:R3:W-:Y:S02]  /*0d50*/  STS [UR12+0x8], R3 ;  /* 0x00000803ff007988 */ /* 0x0007e4000800080c */
.L_x_31:
[----:B----4-:R-:W-:Y:S05]  /*0d60*/  BSYNC B2 ;  /* 0x0000000000027941 */ /* 0x010fea0003800000 */
.L_x_30:
[----:B------:R-:W-:Y:S04]  /*0d70*/  BSSY B3, `(.L_x_32) ;  /* 0x0000011000037945 */ /* 0x000fe80003800000 */
[----:B------:R-:W-:Y:S04]  /*0d80*/  BSSY B2, `(.L_x_33) ;  /* 0x000000e000027945 */ /* 0x000fe80003800000 */
[----:B------:R-:W-:Y:S05]  /*0d90*/  @P2 BRA `(.L_x_34) ;  /* 0x0000000000242947 */ /* 0x000fea0003800000 */
[----:B-1-3--:R-:W1:Y:S01]  /*0da0*/  LDS R3, [UR12+0x34] ;  /* 0x0000340cff037984 */ /* 0x00ae620008000800 */
[----:B------:R-:W-:-:S05]  /*0db0*/  IMAD.MOV.U32 R4, RZ, RZ, 0x3f000000 ;  /* 0x3f000000ff047424 */ /* 0x000fca00078e00ff */
[----:B-1----:R-:W-:-:S05]  /*0dc0*/  LOP3.LUT R3, R3, 0xff000000, R4, 0xb8, !PT ;  /* 0xff00000003037812 */ /* 0x002fca00078eb804 */
[----:B------:R1:W-:Y:S01]  /*0dd0*/  STS [UR12+0x34], R3 ;  /* 0x00003403ff007988 */ /* 0x0003e2000800080c */
[----:B------:R-:W-:Y:S05]  /*0de0*/  @P2 BRA `(.L_x_35) ;  /* 0x00000000001c2947 */ /* 0x000fea0003800000 */
[----:B-1----:R-:W1:Y:S01]  /*0df0*/  LDS R3, [UR12+0x38] ;  /* 0x0000380cff037984 */ /* 0x002e620008000800 */
[----:B------:R-:W-:-:S05]  /*0e00*/  IMAD.MOV.U32 R4, RZ, RZ, 0x3f ;  /* 0x0000003fff047424 */ /* 0x000fca00078e00ff */
[----:B-1----:R-:W-:-:S05]  /*0e10*/  LOP3.LUT R3, R3, 0xff, R4, 0xb8, !PT ;  /* 0x000000ff03037812 */ /* 0x002fca00078eb804 */
[----:B------:R4:W-:Y:S02]  /*0e20*/  STS [UR12+0x38], R3 ;  /* 0x00003803ff007988 */ /* 0x0009e4000800080c */
.L_x_34:
[----:B------:R-:W-:Y:S05]  /*0e30*/  @P2 BREAK B2 ;  /* 0x0000000000022942 */ /* 0x000fea0003800000 */
[----:B------:R-:W-:Y:S05]  /*0e40*/  @P2 BRA `(.L_x_36) ;  /* 0x00000000000c2947 */ /* 0x000fea0003800000 */
[----:B------:R1:W-:Y:S02]  /*0e50*/  STS [UR12+0x20], R7 ;  /* 0x00002007ff007988 */ /* 0x0003e4000800080c */
.L_x_35:
[----:B------:R-:W-:Y:S05]  /*0e60*/  BSYNC B2 ;  /* 0x0000000000027941 */ /* 0x000fea0003800000 */
.L_x_33:
[----:B------:R1:W-:Y:S02]  /*0e70*/  @!P2 STS [UR12+0x24], R2 ;  /* 0x00002402ff00a988 */ /* 0x0003e4000800080c */
.L_x_36:
[----:B------:R-:W-:Y:S05]  /*0e80*/  BSYNC B3 ;  /* 0x0000000000037941 */ /* 0x000fea0003800000 */
.L_x_32:
[----:B------:R-:W-:Y:S05]  /*0e90*/  WARPSYNC.ALL ;  /* 0x0000000000007948 */ /* 0x000fea0003800000 */
[----:B------:R-:W-:Y:S04]  /*0ea0*/  BSSY B3, `(.L_x_37) ;  /* 0x000000e000037945 */ /* 0x000fe80003800000 */
[----:B------:R-:W-:Y:S05]  /*0eb0*/  @P2 BRA `(.L_x_38) ;  /* 0x0000000000302947 */ /* 0x000fea0003800000 */
[----:B-1-34-:R-:W1:Y:S01]  /*0ec0*/  LDS R3, [UR12+0x34] ;  /* 0x0000340cff037984 */ /* 0x01ae620008000800 */
[----:B------:R-:W3:Y:S03]  /*0ed0*/  LDC.64 R4, c[0x0][0x248] ;  /* 0x00009200ff047b82 */ /* 0x000ee60000000a00 */
[----:B------:R-:W4:Y:S01]  /*0ee0*/  LDS R2, [UR12+0x1c] ;  /* 0x00001c0cff027984 */ /* 0x000f220008000800 */
[C---:B---3--:R-:W-:Y:S01]  /*0ef0*/  SHF.L.U64.HI R5, R4.reuse, 0x1, R5 ;  /* 0x0000000104057819 */ /* 0x048fe20000010205 */
[----:B------:R-:W-:-:S03]  /*0f00*/  IMAD.SHL.U32 R4, R4, 0x2, RZ ;  /* 0x0000000204047824 */ /* 0x000fc600078e00ff */
[--C-:B------:R-:W-:Y:S02]  /*0f10*/  SHF.R.U32.HI R7, RZ, 0x4, R5.reuse ;  /* 0x00000004ff077819 */ /* 0x100fe40000011605 */
[----:B------:R-:W-:-:S05]  /*0f20*/  SHF.R.U64 R4, R4, 0x4, R5 ;  /* 0x0000000404047819 */ /* 0x000fca0000001205 */
[----:B------:R3:W-:Y:S01]  /*0f30*/  STS [UR12+0xc], R4 ;  /* 0x00000c04ff007988 */ /* 0x0007e2000800080c */
[----:B-1----:R-:W-:Y:S02]  /*0f40*/  LOP3.LUT R3, R3, 0x7, RZ, 0xb8, !PT ;  /* 0x0000000703037812 */ /* 0x002fe400078eb8ff */
[----:B----4-:R-:W-:-:S03]  /*0f50*/  LOP3.LUT R2, R2, 0xf, R7, 0xb8, !PT ;  /* 0x0000000f02027812 */ /* 0x010fc600078eb807 */
[----:B------:R3:W-:Y:S04]  /*0f60*/  STS [UR12+0x34], R3 ;  /* 0x00003403ff007988 */ /* 0x0007e8000800080c */
[----:B------:R3:W-:Y:S02]  /*0f70*/  STS [UR12+0x1c], R2 ;  /* 0x00001c02ff007988 */ /* 0x0007e4000800080c */
.L_x_38:
[----:B------:R-:W-:Y:S05]  /*0f80*/  BSYNC B3 ;  /* 0x0000000000037941 */ /* 0x000fea0003800000 */
.L_x_37:
[----:B------:R-:W-:Y:S04]  /*0f90*/  BSSY B3, `(.L_x_39) ;  /* 0x000001a000037945 */ /* 0x000fe80003800000 */
[----:B------:R-:W-:Y:S04]  /*0fa0*/  BSSY B4, `(.L_x_40) ;  /* 0x0000015000047945 */ /* 0x000fe80003800000 */
[----:B------:R-:W-:Y:S05]  /*0fb0*/  @P2 BRA `(.L_x_41) ;  /* 0x0000000000202947 */ /* 0x000fea0003800000 */
[----:B-1-3--:R-:W1:Y:S02]  /*0fc0*/  LDS R2, [UR12+0x34] ;  /* 0x0000340cff027984 */ /* 0x00ae640008000800 */
[----:B-1----:R-:W-:-:S05]  /*0fd0*/  LOP3.LUT R2, R2, 0x38, RZ, 0xb8, !PT ;  /* 0x0000003802027812 */ /* 0x002fca00078eb8ff */
[----:B------:R1:W-:Y:S01]  /*0fe0*/  STS [UR12+0x34], R2 ;  /* 0x00003402ff007988 */ /* 0x0003e2000800080c */
[----:B------:R-:W-:Y:S05]  /*0ff0*/  @P2 BRA `(.L_x_42) ;  /* 0x0000000000202947 */ /* 0x000fea0003800000 */
[----:B-1----:R-:W1:Y:S01]  /*1000*/  LDS R2, [UR12+0x8] ;  /* 0x0000080cff027984 */ /* 0x002e620008000800 */
[----:B----4-:R-:W-:-:S05]  /*1010*/  IMAD.MOV.U32 R3, RZ, RZ, 0x780 ;  /* 0x00000780ff037424 */ /* 0x010fca00078e00ff */
[----:B-1----:R-:W-:-:S05]  /*1020*/  LOP3.LUT R2, R2, 0x500, R3, 0xd8, !PT ;  /* 0x0000050002027812 */ /* 0x002fca00078ed803 */
[----:B------:R1:W-:Y:S02]  /*1030*/  STS [UR12+0x8], R2 ;  /* 0x00000802ff007988 */ /* 0x0003e4000800080c */
.L_x_41:
[----:B------:R-:W-:Y:S05]  /*1040*/  @P2 BRA `(.L_x_43) ;  /* 0x0000000000282947 */ /* 0x000fea0003800000 */
[----:B-1-3--:R-:W1:Y:S02]  /*1050*/  LDS R2, [UR12+0x8] ;  /* 0x0000080cff027984 */ /* 0x00ae640008000800 */
[----:B-1----:R-:W-:-:S05]  /*1060*/  LOP3.LUT R2, R2, 0x1800, RZ, 0xb8, !PT ;  /* 0x0000180002027812 */ /* 0x002fca00078eb8ff */
[----:B------:R3:W-:Y:S02]  /*1070*/  STS [UR12+0x8], R2 ;  /* 0x00000802ff007988 */ /* 0x0007e4000800080c */
.L_x_42:
[----:B------:R-:W-:Y:S05]  /*1080*/  @P2 BREAK B4 ;  /* 0x0000000000042942 */ /* 0x000fea0003800000 */
[----:B------:R-:W-:Y:S05]  /*1090*/  @P2 BRA `(.L_x_44) ;  /* 0x0000000000242947 */ /* 0x000fea0003800000 */
[----:B-1-3--:R-:W1:Y:S01]  /*10a0*/  LDS R2, [UR12+0x8] ;  /* 0x0000080cff027984 */ /* 0x00ae620008000800 */
[----:B----4-:R-:W-:-:S05]  /*10b0*/  IMAD.MOV.U32 R3, RZ, RZ, 0x6000 ;  /* 0x00006000ff037424 */ /* 0x010fca00078e00ff */
[----:B-1----:R-:W-:-:S04]  /*10c0*/  LOP3.LUT R2, R2, 0x6000, R3, 0xd8, !PT ;  /* 0x0000600002027812 */ /* 0x002fc800078ed803 */
[----:B------:R-:W-:-:S05]  /*10d0*/  LOP3.LUT R2, R2, 0x400000, RZ, 0xb8, !PT ;  /* 0x0040000002027812 */ /* 0x000fca00078eb8ff */
[----:B------:R1:W-:Y:S02]  /*10e0*/  STS [UR12+0x8], R2 ;  /* 0x00000802ff007988 */ /* 0x0003e4000800080c */
.L_x_43:
[----:B------:R-:W-:Y:S05]  /*10f0*/  BSYNC B4 ;  /* 0x0000000000047941 */ /* 0x000fea0003800000 */
.L_x_40:
[----:B-1-3--:R-:W1:Y:S02]  /*1100*/  @!P2 LDS R2, [UR12+0x8] ;  /* 0x0000080cff02a984 */ /* 0x00ae640008000800 */
[----:B-1----:R-:W-:-:S05]  /*1110*/  @!P2 LOP3.LUT R2, R2, 0x8000, RZ, 0xb8, !PT ;  /* 0x000080000202a812 */ /* 0x002fca00078eb8ff */
[----:B------:R1:W-:Y:S02]  /*1120*/  @!P2 STS [UR12+0x8], R2 ;  /* 0x00000802ff00a988 */ /* 0x0003e4000800080c */
.L_x_44:
[----:B------:R-:W-:Y:S05]  /*1130*/  BSYNC B3 ;  /* 0x0000000000037941 */ /* 0x000fea0003800000 */
.L_x_39:
[----:B------:R-:W-:Y:S05]  /*1140*/  WARPSYNC.ALL ;  /* 0x0000000000007948 */ /* 0x000fea0003800000 */
[----:B------:R-:W-:Y:S01]  /*1150*/  UIADD3 UR4, UR4, 0x100, URZ ;  /* 0x0000010004047890 */ /* 0x000fe2000fffe03f */
[----:B------:R-:W-:Y:S01]  /*1160*/  ISETP.GE.AND P1, PT, R14, 0x1, PT ;  /* 0x000000010e00780c */ /* 0x000fe20003f26270 */
[----:B------:R-:W-:Y:S01]  /*1170*/  IMAD.MOV.U32 R24, RZ, RZ, RZ ;  /* 0x000000ffff187224 */ /* 0x000fe200078e00ff */
[----:B------:R-:W-:Y:S01]  /*1180*/  SHF.R.U32.HI R7, RZ, 0x5, R0 ;  /* 0x00000005ff077819 */ /* 0x000fe20000011600 */
[----:B------:R-:W-:-:S04]  /*1190*/  UIADD3 UR18, UP0, UR4, UR18, URZ ;  /* 0x0000001204127290 */ /* 0x000fc8000ff1e03f */
[----:B------:R-:W-:Y:S01]  /*11a0*/  ULEA.HI.X.SX32 UR19, UR4, UR19, 0x1, UP0 ;  /* 0x0000001304137291 */ /* 0x000fe200080f0e3f */
[----:B------:R-:W-:Y:S11]  /*11b0*/  @P0 BRA `(.L_x_45) ;  /* 0x0000000000280947 */ /* 0x000ff60003800000 */
[----:B-1-3--:R-:W1:Y:S01]  /*11c0*/  S2R R2, SR_LANEID ;  /* 0x0000000000027919 */ /* 0x00ae620000000000 */
[----:B------:R-:W-:Y:S05]  /*11d0*/  WARPSYNC.ALL ;  /* 0x0000000000007948 */ /* 0x000fea0003800000 */
[----:B-1----:R-:W-:-:S05]  /*11e0*/  IMAD.SHL.U32 R4, R2, 0x4, RZ ;  /* 0x0000000402047824 */ /* 0x002fca00078e00ff */
[----:B------:R-:W1:Y:S01]  /*11f0*/  LDS R5, [R4+UR12] ;  /* 0x0000000c04057984 */ /* 0x000e620008000800 */
[----:B------:R-:W-:-:S05]  /*1200*/  IADD3 R2, P3, R4, UR18, RZ ;  /* 0x0000001204027c10 */ /* 0x000fca000ff7e0ff */
[----:B----4-:R-:W-:-:S05]  /*1210*/  IMAD.X R3, RZ, RZ, UR19, P3 ;  /* 0x00000013ff037e24 */ /* 0x010fca00098e06ff */
[----:B-1----:R1:W3:Y:S01]  /*1220*/  ATOMG.E.EXCH.STRONG.GPU PT, RZ, [R2], R5 ;  /* 0x0000000502ff73a8 */ /* 0x0022e200041ee100 */
[----:B------:R-:W-:-:S04]  /*1230*/  DEPBAR {5,4,3,2,1,0} ;  /* 0x0000003f0000791a */ /* 0x000fc80000000000 */
[----:B------:R1:W-:Y:S01]  /*1240*/  UTMACCTL.IV [UR18] ;  /* 0x00000000120079b9 */ /* 0x0003e20008000000 */
[----:B------:R-:W-:Y:S01]  /*1250*/  NOP ;  /* 0x0000000000007918 */ /* 0x000fe20000000000 */
.L_x_45:
[----:B------:R-:W-:Y:S05]  /*1260*/  @P0 BRA `(.L_x_46) ;  /* 0x00000000000c0947 */ /* 0x000fea0003800000 */
[----:B------:R0:W-:Y:S01]  /*1270*/  UTMACMDFLUSH ;  /* 0x00000000000079b7 */ /* 0x0001e20000000000 */
[----:B------:R-:W-:Y:S05]  /*1280*/  @P0 BRA `(.L_x_46) ;  /* 0x0000000000040947 */ /* 0x000fea0003800000 */
[----:B------:R-:W-:-:S04]  /*1290*/  DEPBAR.LE SB0, 0x0 ;  /* 0x000080000000791a */ /* 0x000fc80000000000 */
.L_x_46:
[----:B------:R-:W-:Y:S05]  /*12a0*/  WARPSYNC.ALL ;  /* 0x0000000000007948 */ /* 0x000fea0003800000 */
[----:B---3--:R-:W-:Y:S01]  /*12b0*/  BAR.SYNC.DEFER_BLOCKING 0x0 ;  /* 0x0000000000007b1d */ /* 0x008fe20000010000 */
[----:B------:R-:W-:Y:S01]  /*12c0*/  R2UR UR36, R7 ;  /* 0x00000000072472ca */ /* 0x000fe200000e0000 */
[----:B------:R-:W-:Y:S01]  /*12d0*/  USHF.L.U32 UR15, UR38, 0x7, URZ ;  /* 0x00000007260f7899 */ /* 0x000fe2000800063f */
[----:B------:R-:W-:Y:S01]  /*12e0*/  IMAD.MOV.U32 R25, RZ, RZ, RZ ;  /* 0x000000ffff197224 */ /* 0x000fe200078e00ff */
[----:B------:R-:W-:Y:S01]  /*12f0*/  USHF.L.U32 UR23, UR39, 0x6, URZ ;  /* 0x0000000627177899 */ /* 0x000fe2000800063f */
[----:B------:R-:W-:Y:S01]  /*1300*/  CS2R R26, SRZ ;  /* 0x00000000001a7805 */ /* 0x000fe2000001ff00 */
[----:B------:R-:W-:Y:S01]  /*1310*/  VOTEU.ALL UP0, P2 ;  /* 0x00000000003f7886 */ /* 0x000fe20001000000 */
[----:B------:R-:W-:Y:S01]  /*1320*/  UMOV UR4, 0x1 ;  /* 0x0000000100047882 */ /* 0x000fe20000000000 */
[----:B------:R-:W-:-:S02]  /*1330*/  CS2R R28, SRZ ;  /* 0x00000000001c7805 */ /* 0x000fc4000001ff00 */
[----:B------:R-:W-:Y:S02]  /*1340*/  CS2R R30, SRZ ;  /* 0x00000000001e7805 */ /* 0x000fe4000001ff00 */
[----:B------:R-:W-:Y:S01]  /*1350*/  CS2R R32, SRZ ;  /* 0x0000000000207805 */ /* 0x000fe2000001ff00 */
[----:B------:R-:W-:-:S04]  /*1360*/  @!UP0 UIADD3 UR4, -UR4, 0x100000, URZ ;  /* 0x0010000004048890 */ /* 0x000fc8000fffe13f */
[----:B------:R-:W-:Y:S02]  /*1370*/  @!UP0 USHF.L.U32 UR5, UR4, 0xb, URZ ;  /* 0x0000000b04058899 */ /* 0x000fe4000800063f */
[----:B------:R-:W-:Y:S01]  /*1380*/  @!UP0 USHF.L.U32 UR4, UR4, 0x1, URZ ;  /* 0x0000000104048899 */ /* 0x000fe2000800063f */
[----:B------:R-:W-:Y:S01]  /*1390*/  CS2R R34, SRZ ;  /* 0x0000000000227805 */ /* 0x000fe2000001ff00 */
[----:B------:R-:W-:Y:S01]  /*13a0*/  VOTEU.ALL UP0, P2 ;  /* 0x00000000003f7886 */ /* 0x000fe20001000000 */
[----:B------:R-:W-:Y:S02]  /*13b0*/  CS2R R36, SRZ ;  /* 0x0000000000247805 */ /* 0x000fe4000001ff00 */
[----:B------:R-:W-:Y:S02]  /*13c0*/  CS2R R38, SRZ ;  /* 0x0000000000267805 */ /* 0x000fe4000001ff00 */
[----:B------:R-:W-:Y:S02]  /*13d0*/  CS2R R40, SRZ ;  /* 0x0000000000287805 */ /* 0x000fe4000001ff00 */
[----:B------:R-:W-:-:S02]  /*13e0*/  CS2R R42, SRZ ;  /* 0x00000000002a7805 */ /* 0x000fc4000001ff00 */
[----:B------:R-:W-:Y:S02]  /*13f0*/  CS2R R44, SRZ ;  /* 0x00000000002c7805 */ /* 0x000fe4000001ff00 */
[----:B------:R-:W-:Y:S02]  /*1400*/  CS2R R46, SRZ ;  /* 0x00000000002e7805 */ /* 0x000fe4000001ff00 */
[----:B------:R-:W-:Y:S02]  /*1410*/  CS2R R48, SRZ ;  /* 0x0000000000307805 */ /* 0x000fe4000001ff00 */
[----:B------:R-:W-:Y:S02]  /*1420*/  CS2R R50, SRZ ;  /* 0x0000000000327805 */ /* 0x000fe4000001ff00 */
[----:B------:R-:W-:Y:S02]  /*1430*/  CS2R R52, SRZ ;  /* 0x0000000000347805 */ /* 0x000fe4000001ff00 */
[----:B------:R-:W-:Y:S01]  /*1440*/  CS2R R54, SRZ ;  /* 0x0000000000367805 */ /* 0x000fe2000001ff00 */
[----:B------:R-:W3:Y:S02]  /*1450*/  FENCE.VIEW.ASYNC.S ;  /* 0x00000000000073c6 */ /* 0x000ee40000000000 */
[----:B---3--:R3:W1:Y:S01]  /*1460*/  @!UP0 SYNCS.EXCH.64 URZ, [UR12+0x6000], UR4 ;  /* 0x006000040c3f85b2 */ /* 0x0086620008000100 */
[----:B------:R-:W-:-:S02]  /*1470*/  CS2R R56, SRZ ;  /* 0x0000000000387805 */ /* 0x000fc4000001ff00 */
[----:B------:R-:W-:Y:S02]  /*1480*/  CS2R R58, SRZ ;  /* 0x00000000003a7805 */ /* 0x000fe4000001ff00 */
[----:B------:R-:W-:Y:S02]  /*1490*/  CS2R R60, SRZ ;  /* 0x00000000003c7805 */ /* 0x000fe4000001ff00 */
        /* <DEDUP_REMOVED lines=12> */
[----:B------:R-:W-:Y:S01]  /*1560*/  CS2R R86, SRZ ;  /* 0x0000000000567805 */ /* 0x000fe2000001ff00 */
[----:B-1----:R-:W-:Y:S06]  /*1570*/  @!P1 BRA `(.L_x_47) ;  /* 0x0000000400889947 */ /* 0x002fec0003800000 */
[----:B------:R-:W-:Y:S01]  /*1580*/  UIADD3 UR6, UR12, 0x4000, URZ ;  /* 0x000040000c067890 */ /* 0x000fe2000fffe03f */
[----:B------:R-:W-:Y:S01]  /*1590*/  CS2R R24, SRZ ;  /* 0x0000000000187805 */ /* 0x000fe2000001ff00 */
[----:B------:R-:W-:Y:S01]  /*15a0*/  USHF.R.U32.HI UR7, URZ, 0x4, UR12 ;  /* 0x000000043f077899 */ /* 0x000fe2000801160c */
[----:B------:R-:W-:Y:S01]  /*15b0*/  CS2R R26, SRZ ;  /* 0x00000000001a7805 */ /* 0x000fe2000001ff00 */
[----:B------:R-:W-:Y:S01]  /*15c0*/  USHF.R.U32.HI UR37, URZ, 0x4, UR6 ;  /* 0x000000043f257899 */ /* 0x000fe20008011606 */
[----:B------:R-:W-:Y:S01]  /*15d0*/  CS2R R28, SRZ ;  /* 0x00000000001c7805 */ /* 0x000fe2000001ff00 */
[----:B------:R-:W-:Y:S01]  /*15e0*/  USGXT.U32 UR6, UR7, 0xe ;  /* 0x0000000e0706789a */ /* 0x000fe20008000000 */
[----:B------:R-:W-:Y:S01]  /*15f0*/  CS2R R30, SRZ ;  /* 0x00000000001e7805 */ /* 0x000fe2000001ff00 */
[----:B------:R-:W-:Y:S01]  /*1600*/  USGXT.U32 UR37, UR37, 0xe ;  /* 0x0000000e2525789a */ /* 0x000fe20008000000 */
[----:B------:R-:W-:Y:S01]  /*1610*/  CS2R R32, SRZ ;  /* 0x0000000000207805 */ /* 0x000fe2000001ff00 */
[----:B------:R-:W-:Y:S01]  /*1620*/  UIADD3 UR9, UP1, UR6, 0x2000080, URZ ;  /* 0x0200008006097890 */ /* 0x000fe2000ff3e03f */
[----:B------:R-:W-:Y:S01]  /*1630*/  CS2R R34, SRZ ;  /* 0x0000000000227805 */ /* 0x000fe2000001ff00 */
[----:B------:R-:W-:Y:S01]  /*1640*/  UIADD3 UR8, UP0, UR37, 0x2, URZ ;  /* 0x0000000225087890 */ /* 0x000fe2000ff1e03f */
[----:B------:R-:W-:Y:S01]  /*1650*/  CS2R R36, SRZ ;  /* 0x0000000000247805 */ /* 0x000fe2000001ff00 */
[----:B---3--:R-:W-:Y:S01]  /*1660*/  UMOV UR5, URZ ;  /* 0x0000003f00057c82 */ /* 0x008fe20008000000 */
[----:B------:R-:W-:Y:S01]  /*1670*/  UMOV UR4, URZ ;  /* 0x0000003f00047c82 */ /* 0x000fe20008000000 */
[----:B------:R-:W-:Y:S01]  /*1680*/  UIADD3.X UR7, UR5, 0x40000040, URZ, UP1, !UPT ;  /* 0x4000004005077890 */ /* 0x000fe20008ffe43f */
[----:B------:R-:W-:Y:S01]  /*1690*/  CS2R R38, SRZ ;  /* 0x0000000000267805 */ /* 0x000fe2000001ff00 */
[----:B------:R-:W-:Y:S01]  /*16a0*/  UIADD3.X UR5, UR4, 0x40000040, URZ, UP0, !UPT ;  /* 0x4000004004057890 */ /* 0x000fe200087fe43f */
        /* <DEDUP_REMOVED lines=19> */
[----:B------:R-:W-:Y:S01]  /*17e0*/  CS2R R78, SRZ ;  /* 0x00000000004e7805 */ /* 0x000fe2000001ff00 */
[----:B------:R-:W-:Y:S01]  /*17f0*/  ULOP3.LUT UR40, UR6, 0x2000000, URZ, 0xfc, !UPT ;  /* 0x0200000006287892 */ /* 0x000fe2000f8efc3f */
[----:B------:R-:W-:Y:S02]  /*1800*/  CS2R R80, SRZ ;  /* 0x0000000000507805 */ /* 0x000fe4000001ff00 */
[----:B------:R-:W-:Y:S02]  /*1810*/  CS2R R82, SRZ ;  /* 0x0000000000527805 */ /* 0x000fe4000001ff00 */
[----:B------:R-:W-:Y:S02]  /*1820*/  CS2R R84, SRZ ;  /* 0x0000000000547805 */ /* 0x000fe4000001ff00 */
[----:B------:R-:W-:Y:S01]  /*1830*/  CS2R R86, SRZ ;  /* 0x0000000000567805 */ /* 0x000fe2000001ff00 */
[----:B------:R-:W-:Y:S01]  /*1840*/  UMOV UR6, UR9 ;  /* 0x0000000900067c82 */ /* 0x000fe20008000000 */
[----:B------:R-:W-:Y:S01]  /*1850*/  UMOV UR4, UR8 ;  /* 0x0000000800047c82 */ /* 0x000fe20008000000 */
[----:B------:R-:W-:-:S02]  /*1860*/  UIADD3.64 UR26, UR6, 0x80, URZ ;  /* 0x00000080061a7897 */ /* 0x000fc4000fffe03f */
[----:B------:R-:W-:Y:S02]  /*1870*/  UIADD3.64 UR30, UR6, 0x100, URZ ;  /* 0x00000100061e7897 */ /* 0x000fe4000fffe03f */
[----:B------:R-:W-:Y:S02]  /*1880*/  UIADD3.64 UR24, UR4, 0x2, URZ ;  /* 0x0000000204187897 */ /* 0x000fe4000fffe03f */
[----:B------:R-:W-:Y:S01]  /*1890*/  UIADD3.64 UR28, UR4, 0x4, URZ ;  /* 0x00000004041c7897 */ /* 0x000fe2000fffe03f */
[----:B------:R-:W-:-:S11]  /*18a0*/  UMOV UR22, URZ ;  /* 0x0000003f00167c82 */ /* 0x000fd60008000000 */
.L_x_49:
[----:B------:R-:W-:Y:S01]  /*18b0*/  BAR.SYNC.DEFER_BLOCKING 0x0 ;  /* 0x0000000000007b1d */ /* 0x000fe20000010000 */
[----:B------:R-:W-:Y:S01]  /*18c0*/  ELECT P0, URZ, PT ;  /* 0x00000000003f782f */ /* 0x000fe20003800000 */
[----:B------:R-:W-:Y:S01]  /*18d0*/  @!P2 IMAD.MOV.U32 R2, RZ, RZ, 0x6000 ;  /* 0x00006000ff02a424 */ /* 0x000fe200078e00ff */
[----:B------:R-:W-:Y:S02]  /*18e0*/  ELECT P1, URZ, PT ;  /* 0x00000000003f782f */ /* 0x000fe40003820000 */
[C---:B------:R-:W-:Y:S01]  /*18f0*/  ISETP.LT.U32.AND P0, PT, R6.reuse, 0x20, P0 ;  /* 0x000000200600780c */ /* 0x040fe20000701070 */
[----:B------:R-:W-:Y:S01]  /*1900*/  ULOP3.LUT UR34, UR36, 0x1, URZ, 0xc0, !UPT ;  /* 0x0000000124227892 */ /* 0x000fe2000f8ec03f */
[----:B------:R-:W-:Y:S01]  /*1910*/  ISETP.LT.U32.AND P1, PT, R6, 0x40, P1 ;  /* 0x000000400600780c */ /* 0x000fe20000f21070 */
[----:B------:R-:W-:Y:S02]  /*1920*/  UMOV UR35, UR22 ;  /* 0x0000001600237c82 */ /* 0x000fe40008000000 */
[----:B------:R-:W-:-:S02]  /*1930*/  ULEA UR32, UR34, UR12, 0xd ;  /* 0x0000000c22207291 */ /* 0x000fc4000f8e683f */
[----:B------:R-:W-:-:S06]  /*1940*/  ULEA UR34, UR34, UR15, 0x6 ;  /* 0x0000000f22227291 */ /* 0x000fcc000f8e303f */
[----:B------:R-:W-:Y:S01]  /*1950*/  VOTEU.ANY UP0, P0 ;  /* 0x00000000003f7886 */ /* 0x000fe20000000100 */
[----:B------:R-:W-:Y:S01]  /*1960*/  VOTEU.ANY UP2, P0 ;  /* 0x00000000003f7886 */ /* 0x000fe20000040100 */
[----:B------:R-:W-:Y:S01]  /*1970*/  VOTEU.ANY UP1, P1 ;  /* 0x00000000003f7886 */ /* 0x000fe20000820100 */
[----:B------:R-:W-:Y:S02]  /*1980*/  VOTEU.ANY UP3, P1 ;  /* 0x00000000003f7886 */ /* 0x000fe40000860100 */
[----:B------:R-:W-:Y:S02]  /*1990*/  @UP0 UIADD3 UR20, UR12, 0x4000, URZ ;  /* 0x000040000c140890 */ /* 0x000fe4000fffe03f */
[----:B------:R1:W-:Y:S01]  /*19a0*/  @!P2 SYNCS.ARRIVE.TRANS64 RZ, [UR12+0x6000], R2 ;  /* 0x00600002ffffa9a7 */ /* 0x0003e2000800000c */
[----:B------:R-:W-:Y:S01]  /*19b0*/  @UP0 UIADD3 UR21, UR12, 0x6000, URZ ;  /* 0x000060000c150890 */ /* 0x000fe2000fffe03f */
[----:B------:R-:W-:Y:S01]  /*19c0*/  @UP0 UMOV UR8, UR14 ;  /* 0x0000000e00080c82 */ /* 0x000fe20008000000 */
[----:B------:R-:W-:Y:S01]  /*19d0*/  @UP0 UMOV UR9, UR13 ;  /* 0x0000000d00090c82 */ /* 0x000fe20008000000 */
[----:B------:R-:W-:Y:S01]  /*19e0*/  BAR.SYNC.DEFER_BLOCKING 0x0 ;  /* 0x0000000000007b1d */ /* 0x000fe20000010000 */
[----:B------:R-:W-:Y:S01]  /*19f0*/  @UP1 UIADD3 UR33, UR12, 0x6000, URZ ;  /* 0x000060000c211890 */ /* 0x000fe2000fffe03f */
[----:B-1----:R-:W-:-:S04]  /*1a00*/  SHF.L.U32 R2, R8, 0x1f, RZ ;  /* 0x0000001f08027819 */ /* 0x002fc800000006ff */
[----:B------:R-:W-:Y:S01]  /*1a10*/  @UP1 UMOV UR10, UR16 ;  /* 0x00000010000a1c82 */ /* 0x000fe20008000000 */
[----:B------:R-:W-:Y:S01]  /*1a20*/  @UP1 UMOV UR11, UR17 ;  /* 0x00000011000b1c82 */ /* 0x000fe20008000000 */
[----:B------:R1:W-:Y:S01]  /*1a30*/  @UP2 UTMALDG.2D [UR20], [UR8] ;  /* 0x00000014080025b4 */ /* 0x0003e20008008000 */
[----:B------:R3:W-:Y:S06]  /*1a40*/  MEMBAR.ALL.CTA ;  /* 0x0000000000007992 */ /* 0x0007ec0000008000 */
[----:B---3--:R-:W3:Y:S02]  /*1a50*/  FENCE.VIEW.ASYNC.S ;  /* 0x00000000000073c6 */ /* 0x008ee40000000000 */
[----:B---3--:R-:W-:Y:S06]  /*1a60*/  BAR.SYNC.DEFER_BLOCKING 0x0 ;  /* 0x0000000000007b1d */ /* 0x008fec0000010000 */
[----:B------:R1:W-:Y:S02]  /*1a70*/  @UP3 UTMALDG.2D [UR32], [UR10] ;  /* 0x000000200a0035b4 */ /* 0x0003e40008008000 */
[----:B------:R-:W-:Y:S06]  /*1a80*/  BAR.SYNC.DEFER_BLOCKING 0x0 ;  /* 0x0000000000007b1d */ /* 0x000fec0000010000 */
[----:B------:R-:W3:Y:S02]  /*1a90*/  SYNCS.PHASECHK.TRANS64.TRYWAIT P0, [UR12+0x6000], R2 ;  /* 0x00600002ff0075a7 */ /* 0x000ee4000800014c */
[----:B-1-3--:R-:W-:Y:S05]  /*1aa0*/  @!P0 BRA `(.L_x_48) ;  /* 0x0000000400688947 */ /* 0x00afea0003800000 */
.L_x_50:
[----:B------:R-:W-:Y:S02]  /*1ab0*/  WARPGROUP.DEPBAR.LE gsb0, 0x0 ;  /* 0x00008000000079c5 */ /* 0x000fe40000010000 */
[----:B------:R-:W-:Y:S01]  /*1ac0*/  WARPGROUP.ARRIVE ;  /* 0x00000000000079c5 */ /* 0x000fe20000000000 */
[----:B------:R-:W-:Y:S01]  /*1ad0*/  UMOV UR8, UR37 ;  /* 0x0000002500087c82 */ /* 0x000fe20008000000 */
[----:B------:R-:W-:Y:S01]  /*1ae0*/  UMOV UR9, 0x40000040 ;  /* 0x4000004000097882 */ /* 0x000fe20000000000 */
[----:B------:R-:W-:Y:S01]  /*1af0*/  UMOV UR10, UR40 ;  /* 0x00000028000a7c82 */ /* 0x000fe20008000000 */
[----:B------:R-:W-:Y:S01]  /*1b00*/  UMOV UR11, 0x40000040 ;  /* 0x40000040000b7882 */ /* 0x000fe20000000000 */
[----:B------:R-:W1:Y:S01]  /*1b10*/  LDC R2, c[0x0][0x230] ;  /* 0x00008c00ff027b82 */ /* 0x000e620000000800 */
[----:B------:R-:W-:Y:S01]  /*1b20*/  HGMMA.64x128x16.F32.BF16 R24, gdesc[UR8].tnspB, R24 ;  /* 0x41e00000081879f0 */ /* 0x000fe20008701818 */
[----:B------:R-:W-:Y:S01]  /*1b30*/  UIADD3 UR22, UR22, 0x40, URZ ;  /* 0x0000004016167890 */ /* 0x000fe2000fffe03f */
[----:B------:R-:W-:-:S05]  /*1b40*/  LOP3.LUT R8, R8, 0x1, RZ, 0x3c, !PT ;  /* 0x0000000108087812 */ /* 0x000fca00078e3cff */
[----:B-1----:R-:W-:-:S05]  /*1b50*/  ISETP.LE.AND P0, PT, R2, UR22, PT ;  /* 0x0000001602007c0c */ /* 0x002fca000bf03270 */
[----:B------:R-:W-:-:S12]  /*1b60*/  HGMMA.64x128x16.F32.BF16 R24, gdesc[UR4].tnspB, R24 ;  /* 0x41e00000041879f0 */ /* 0x000fd80008701818 */
[----:B------:R-:W-:-:S12]  /*1b70*/  HGMMA.64x128x16.F32.BF16 R24, gdesc[UR24].tnspB, R24 ;  /* 0x41e00000181879f0 */ /* 0x000fd80008701818 */
[----:B------:R-:W-:Y:S01]  /*1b80*/  HGMMA.64x128x16.F32.BF16 R24, gdesc[UR28].tnspB, R24, gsb0 ;  /* 0x41e000001c1879f0 */ /* 0x000fe20008001818 */
[----:B------:R-:W-:Y:S05]  /*1b90*/  @!P0 BRA `(.L_x_49) ;  /* 0xfffffffc00448947 */ /* 0x000fea000383ffff */
.L_x_47:
[C---:B------:R-:W-:Y:S01]  /*1ba0*/  IMAD.SHL.U32 R2, R0.reuse, 0x80, RZ ;  /* 0x0000008000027824 */ /* 0x040fe200078e00ff */
[----:B------:R-:W-:Y:S02]  /*1bb0*/  WARPGROUP.DEPBAR.LE gsb0, 0x0 ;  /* 0x00008000000079c5 */ /* 0x000fe40000010000 */
[----:B----4-:R-:W-:Y:S01]  /*1bc0*/  IMAD.SHL.U32 R3, R0, 0x10, RZ ;  /* 0x0000001000037824 */ /* 0x010fe200078e00ff */
[----:B------:R-:W-:Y:S01]  /*1bd0*/  BAR.SYNC.DEFER_BLOCKING 0x0 ;  /* 0x0000000000007b1d */ /* 0x000fe20000010000 */
[----:B------:R-:W-:Y:S02]  /*1be0*/  LOP3.LUT R2, R2, 0x780, RZ, 0xc0, !PT ;  /* 0x0000078002027812 */ /* 0x000fe400078ec0ff */
[----:B------:R-:W-:Y:S02]  /*1bf0*/  ELECT P0, URZ, PT ;  /* 0x00000000003f782f */ /* 0x000fe40003800000 */
[----:B------:R-:W-:Y:S01]  /*1c00*/  F2FP.BF16.F32.PACK_AB R24, R25, R24 ;  /* 0x000000181918723e */ /* 0x000fe200000010ff */
[----:B------:R-:W-:Y:S01]  /*1c10*/  ULOP3.LUT UR36, UR36, 0x1, URZ, 0xc0, !UPT ;  /* 0x0000000124247892 */ /* 0x000fe2000f8ec03f */
[----:B------:R-:W-:Y:S01]  /*1c20*/  LOP3.LUT R3, R2, 0x70, R3, 0xf8, !PT ;  /* 0x0000007002037812 */ /* 0x000fe200078ef803 */
[----:B------:R-:W-:Y:S01]  /*1c30*/  UMOV UR10, UR23 ;  /* 0x00000017000a7c82 */ /* 0x000fe20008000000 */
[----:B------:R-:W-:Y:S01]  /*1c40*/  F2FP.BF16.F32.PACK_AB R25, R27, R26 ;  /* 0x0000001a1b19723e */ /* 0x000fe200000010ff */
[----:B------:R-:W-:Y:S01]  /*1c50*/  ULEA UR8, UR36, UR12, 0xd ;  /* 0x0000000c24087291 */ /* 0x000fe2000f8e683f */
[----:B------:R-:W-:Y:S01]  /*1c60*/  LOP3.LUT R3, R3, 0x10, R0, 0x78, !PT ;  /* 0x0000001003037812 */ /* 0x000fe200078e7800 */
[----:B------:R-:W-:Y:S01]  /*1c70*/  IMAD.SHL.U32 R0, R0, 0x40, RZ ;  /* 0x0000004000007824 */ /* 0x000fe200078e00ff */
[----:B------:R-:W-:Y:S01]  /*1c80*/  F2FP.BF16.F32.PACK_AB R56, R57, R56 ;  /* 0x000000383938723e */ /* 0x000fe200000010ff */
[----:B------:R-:W-:Y:S01]  /*1c90*/  ULEA UR9, UR36, UR15, 0x6 ;  /* 0x0000000f24097291 */ /* 0x000fe2000f8e303f */
[----:B------:R-:W-:-:S02]  /*1ca0*/  F2FP.BF16.F32.PACK_AB R26, R29, R28 ;  /* 0x0000001c1d1a723e */ /* 0x000fc400000010ff */
[----:B------:R-:W-:Y:S02]  /*1cb0*/  LOP3.LUT R0, R3, 0x1800, R0, 0xf8, !PT ;  /* 0x0000180003007812 */ /* 0x000fe400078ef800 */
[----:B------:R-:W-:Y:S02]  /*1cc0*/  F2FP.BF16.F32.PACK_AB R27, R31, R30 ;  /* 0x0000001e1f1b723e */ /* 0x000fe400000010ff */
[C---:B------:R-:W-:Y:S01]  /*1cd0*/  LOP3.LUT R3, R0.reuse, 0x20, RZ, 0x3c, !PT ;  /* 0x0000002000037812 */ /* 0x040fe200078e3cff */
[C---:B------:R-:W-:Y:S01]  /*1ce0*/  VIADD R2, R0.reuse, UR12 ;  /* 0x0000000c00027c36 */ /* 0x040fe20008000000 */
[----:B------:R-:W-:Y:S02]  /*1cf0*/  LOP3.LUT R4, R0, 0x40, RZ, 0x3c, !PT ;  /* 0x0000004000047812 */ /* 0x000fe400078e3cff */
[----:B------:R-:W-:Y:S01]  /*1d00*/  F2FP.BF16.F32.PACK_AB R32, R33, R32 ;  /* 0x000000202120723e */ /* 0x000fe200000010ff */
[----:B------:R-:W-:Y:S01]  /*1d10*/  VIADD R3, R3, UR12 ;  /* 0x0000000c03037c36 */ /* 0x000fe20008000000 */
[----:B------:R-:W-:Y:S01]  /*1d20*/  F2FP.BF16.F32.PACK_AB R57, R59, R58 ;  /* 0x0000003a3b39723e */ /* 0x000fe200000010ff */
[----:B------:R-:W1:Y:S01]  /*1d30*/  @!P2 SYNCS.CCTL.IV [UR12+0x6000] ;  /* 0x00600000ff00a9b1 */ /* 0x000e62000800000c */
[----:B------:R-:W-:Y:S01]  /*1d40*/  F2FP.BF16.F32.PACK_AB R33, R35, R34 ;  /* 0x000000222321723e */ /* 0x000fe200000010ff */
[----:B------:R-:W-:Y:S01]  /*1d50*/  VIADD R4, R4, UR12 ;  /* 0x0000000c04047c36 */ /* 0x000fe20008000000 */
[----:B------:R-:W-:Y:S01]  /*1d60*/  F2FP.BF16.F32.PACK_AB R58, R61, R60 ;  /* 0x0000003c3d3a723e */ /* 0x000fe200000010ff */
[----:B-1----:R-:W-:Y:S01]  /*1d70*/  STSM.16.M88.4 [R2], R24 ;  /* 0x0000001802007844 */ /* 0x002fe20000000200 */
[----:B------:R-:W-:-:S02]  /*1d80*/  F2FP.BF16.F32.PACK_AB R59, R63, R62 ;  /* 0x0000003e3f3b723e */ /* 0x000fc400000010ff */
[----:B------:R-:W-:Y:S02]  /*1d90*/  F2FP.BF16.F32.PACK_AB R64, R65, R64 ;  /* 0x000000404140723e */ /* 0x000fe400000010ff */
[----:B------:R-:W-:Y:S01]  /*1da0*/  LOP3.LUT R0, R0, 0x60, RZ, 0x3c, !PT ;  /* 0x0000006000007812 */ /* 0x000fe200078e3cff */
[----:B------:R-:W-:Y:S01]  /*1db0*/  STSM.16.M88.4 [R2+0x2000], R56 ;  /* 0x0020003802007844 */ /* 0x000fe20000000200 */
[----:B------:R-:W-:Y:S02]  /*1dc0*/  F2FP.BF16.F32.PACK_AB R34, R37, R36 ;  /* 0x000000242522723e */ /* 0x000fe400000010ff */
[----:B------:R-:W-:Y:S01]  /*1dd0*/  F2FP.BF16.F32.PACK_AB R35, R39, R38 ;  /* 0x000000262723723e */ /* 0x000fe200000010ff */
[----:B------:R-:W-:Y:S01]  /*1de0*/  VIADD R0, R0, UR12 ;  /* 0x0000000c00007c36 */ /* 0x000fe20008000000 */
[----:B------:R-:W-:Y:S02]  /*1df0*/  F2FP.BF16.F32.PACK_AB R40, R41, R40 ;  /* 0x000000282928723e */ /* 0x000fe400000010ff */
[----:B------:R-:W-:Y:S01]  /*1e00*/  F2FP.BF16.F32.PACK_AB R65, R67, R66 ;  /* 0x000000424341723e */ /* 0x000fe200000010ff */
[----:B------:R-:W-:Y:S01]  /*1e10*/  STSM.16.M88.4 [R3], R32 ;  /* 0x0000002003007844 */ /* 0x000fe20000000200 */
[----:B------:R-:W-:-:S02]  /*1e20*/  F2FP.BF16.F32.PACK_AB R41, R43, R42 ;  /* 0x0000002a2b29723e */ /* 0x000fc400000010ff */
[----:B------:R-:W-:Y:S02]  /*1e30*/  F2FP.BF16.F32.PACK_AB R66, R69, R68 ;  /* 0x000000444542723e */ /* 0x000fe400000010ff */
[----:B------:R-:W-:Y:S02]  /*1e40*/  F2FP.BF16.F32.PACK_AB R67, R71, R70 ;  /* 0x000000464743723e */ /* 0x000fe400000010ff */
[----:B------:R-:W-:Y:S02]  /*1e50*/  F2FP.BF16.F32.PACK_AB R72, R73, R72 ;  /* 0x000000484948723e */ /* 0x000fe400000010ff */
[----:B------:R-:W-:Y:S01]  /*1e60*/  F2FP.BF16.F32.PACK_AB R42, R45, R44 ;  /* 0x0000002c2d2a723e */ /* 0x000fe200000010ff */
[----:B------:R-:W-:Y:S01]  /*1e70*/  STSM.16.M88.4 [R3+0x2000], R64 ;  /* 0x0020004003007844 */ /* 0x000fe20000000200 */
[----:B------:R-:W-:Y:S02]  /*1e80*/  F2FP.BF16.F32.PACK_AB R43, R47, R46 ;  /* 0x0000002e2f2b723e */ /* 0x000fe400000010ff */
[----:B------:R-:W-:-:S02]  /*1e90*/  F2FP.BF16.F32.PACK_AB R48, R49, R48 ;  /* 0x000000303130723e */ /* 0x000fc400000010ff */
[----:B------:R-:W-:Y:S01]  /*1ea0*/  F2FP.BF16.F32.PACK_AB R73, R75, R74 ;  /* 0x0000004a4b49723e */ /* 0x000fe200000010ff */
[----:B------:R-:W-:Y:S01]  /*1eb0*/  STSM.16.M88.4 [R4], R40 ;  /* 0x0000002804007844 */ /* 0x000fe20000000200 */
[----:B------:R-:W-:Y:S02]  /*1ec0*/  F2FP.BF16.F32.PACK_AB R49, R51, R50 ;  /* 0x000000323331723e */ /* 0x000fe400000010ff */
[----:B------:R-:W-:Y:S02]  /*1ed0*/  F2FP.BF16.F32.PACK_AB R74, R77, R76 ;  /* 0x0000004c4d4a723e */ /* 0x000fe400000010ff */
[----:B------:R-:W-:Y:S02]  /*1ee0*/  F2FP.BF16.F32.PACK_AB R75, R79, R78 ;  /* 0x0000004e4f4b723e */ /* 0x000fe400000010ff */
[----:B------:R-:W-:Y:S02]  /*1ef0*/  F2FP.BF16.F32.PACK_AB R80, R81, R80 ;  /* 0x000000505150723e */ /* 0x000fe400000010ff */
[----:B------:R-:W-:Y:S01]  /*1f00*/  F2FP.BF16.F32.PACK_AB R50, R53, R52 ;  /* 0x000000343532723e */ /* 0x000fe200000010ff */
[----:B------:R-:W-:Y:S01]  /*1f10*/  STSM.16.M88.4 [R4+0x2000], R72 ;  /* 0x0020004804007844 */ /* 0x000fe20000000200 */
[----:B------:R-:W-:-:S02]  /*1f20*/  F2FP.BF16.F32.PACK_AB R51, R55, R54 ;  /* 0x000000363733723e */ /* 0x000fc400000010ff */
[----:B------:R-:W-:Y:S02]  /*1f30*/  F2FP.BF16.F32.PACK_AB R81, R83, R82 ;  /* 0x000000525351723e */ /* 0x000fe400000010ff */
[----:B------:R-:W-:Y:S01]  /*1f40*/  F2FP.BF16.F32.PACK_AB R82, R85, R84 ;  /* 0x000000545552723e */ /* 0x000fe200000010ff */
[----:B------:R-:W-:Y:S01]  /*1f50*/  STSM.16.M88.4 [R0], R48 ;  /* 0x0000003000007844 */ /* 0x000fe20000000200 */
[----:B------:R-:W-:Y:S02]  /*1f60*/  F2FP.BF16.F32.PACK_AB R83, R87, R86 ;  /* 0x000000565753723e */ /* 0x000fe400000010ff */
[----:B------:R-:W-:-:S03]  /*1f70*/  ISETP.LT.U32.AND P0, PT, R6, 0x40, P0 ;  /* 0x000000400600780c */ /* 0x000fc60000701070 */
[----:B------:R-:W-:Y:S01]  /*1f80*/  STSM.16.M88.4 [R0+0x2000], R80 ;  /* 0x0020005000007844 */ /* 0x000fe20000000200 */
[----:B------:R1:W-:Y:S06]  /*1f90*/  MEMBAR.ALL.CTA ;  /* 0x0000000000007992 */ /* 0x0003ec0000008000 */
[----:B-1----:R-:W1:Y:S03]  /*1fa0*/  FENCE.VIEW.ASYNC.S ;  /* 0x00000000000073c6 */ /* 0x002e660000000000 */
[----:B-1----:R-:W-:Y:S01]  /*1fb0*/  VOTEU.ANY UP0, P0 ;  /* 0x00000000003f7886 */ /* 0x002fe20000000100 */
[----:B------:R-:W-:-:S04]  /*1fc0*/  VOTEU.ANY UP1, P0 ;  /* 0x00000000003f7886 */ /* 0x000fc80000020100 */
[----:B---3--:R-:W-:Y:S01]  /*1fd0*/  @UP0 UMOV UR4, UR18 ;  /* 0x0000001200040c82 */ /* 0x008fe20008000000 */
[----:B------:R-:W-:Y:S01]  /*1fe0*/  @UP0 UMOV UR5, UR19 ;  /* 0x0000001300050c82 */ /* 0x000fe20008000000 */
[----:B------:R-:W-:Y:S06]  /*1ff0*/  BAR.SYNC.DEFER_BLOCKING 0x0 ;  /* 0x0000000000007b1d */ /* 0x000fec0000010000 */
[----:B------:R1:W-:Y:S01]  /*2000*/  @UP1 UTMASTG.2D [UR8], [UR4] ;  /* 0x00000008040013b5 */ /* 0x0003e20008008000 */
[----:B------:R0:W-:Y:S01]  /*2010*/  UTMACMDFLUSH ;  /* 0x00000000000079b7 */ /* 0x0001e20000000000 */
[----:B------:R-:W-:-:S04]  /*2020*/  DEPBAR.LE SB0, 0x0 ;  /* 0x000080000000791a */ /* 0x000fc80000000000 */
[----:B------:R-:W-:Y:S06]  /*2030*/  BAR.SYNC.DEFER_BLOCKING 0x0 ;  /* 0x0000000000007b1d */ /* 0x000fec0000010000 */
[----:B-1----:R-:W-:Y:S05]  /*2040*/  EXIT ;  /* 0x000000000000794d */ /* 0x002fea0003800000 */
.L_x_48:
[----:B------:R-:W1:Y:S02]  /*2050*/  SYNCS.PHASECHK.TRANS64.TRYWAIT P0, [UR12+0x6000], R2 ;  /* 0x00600002ff0075a7 */ /* 0x000e64000800014c */
[----:B-1----:R-:W-:Y:S05]  /*2060*/  @!P0 BRA `(.L_x_48) ;  /* 0xfffffffc00f88947 */ /* 0x002fea000383ffff */
[----:B------:R-:W-:Y:S05]  /*2070*/  BRA `(.L_x_50) ;  /* 0xfffffff8008c7947 */ /* 0x000fea000383ffff */
.L_x_51:
[----:B------:R-:W-:-:S00]  /*2080*/  BRA `(.L_x_51) ;  /* 0xfffffffc00fc7947 */ /* 0x000fc0000383ffff */
[----:B------:R-:W-:-:S00]  /*2090*/  NOP ;  /* 0x0000000000007918 */ /* 0x000fc00000000000 */
        /* <DEDUP_REMOVED lines=14> */
.L_x_52:


//--------------------- .nv.shared.gluon_wgmma    --------------------------
	.section	.nv.shared.gluon_wgmma,"aw",@nobits
	.sectionflags	@""
	.align	16
	.zero		1024


//--------------------- .nv.shared.reserved.0     --------------------------
	.section	.nv.shared.reserved.0,"aw",@nobits
	.weak		__nv_reservedSMEM_offset_0_alias
	.size		__nv_reservedSMEM_offset_0_alias, 0, 0
	.other		__nv_reservedSMEM_offset_0_alias,@"STO_CUDA_RESERVED_SHARED STV_DEFAULT"
__nv_reservedSMEM_offset_0_alias:
	.zero		0


//--------------------- .nv.constant0.gluon_wgmma --------------------------
	.section	.nv.constant0.gluon_wgmma,"a",@progbits
	.sectionflags	@""
	.align	4
.nv.constant0.gluon_wgmma:
	.zero		608


//--------------------- SYMBOLS --------------------------

	.type		.nv.reservedSmem.offset0,@object
	.size		.nv.reservedSmem.offset0,0x4
